	.target	sm_100a

	.elftype	@"ET_EXEC"


//--------------------- .note.nv.tkinfo           --------------------------
	.section	.note.nv.tkinfo,"",@"SHT_NOTE"
	.sectionflags	@"SHF_NOTE_NV_TKINFO"
	.tkinfo
        /*0018*/ 	.word	0x00000081
        /*0030*/ 	.string	""
        /*0030*/ 	.string	"ptxas"
        /*0030*/ 	.string	"Cuda compilation tools, release 12.9, V12.9.83"
        /*0030*/ 	.string	"Build system must define TOOLS_VERSION_EXTENDED"
        /*0030*/ 	.string	"-O 3 -arch sm_100a "



//--------------------- .note.nv.cuver            --------------------------
	.section	.note.nv.cuver,"",@"SHT_NOTE"
	.sectionflags	@"SHF_NOTE_NV_CUVER"
        /*0018*/ 	.short	0x0001
        /*001a*/ 	.short	0x0064
        /*001c*/ 	.short	0x0001
        /*001e*/ 	.short	0x0000
        /*0020*/ 	.short	0x0001
        /*0022*/ 	.short	0x0000


//--------------------- .nv.info                  --------------------------
	.section	.nv.info,"",@"SHT_CUDA_INFO"
	.align	4


	//----- nvinfo : EIATTR_REGCOUNT
	.align		4
        /*0000*/ 	.byte	0x04, 0x2f
        /*0002*/ 	.short	(.L_4 - .L_3)
	.align		4
.L_3:
        /*0004*/ 	.word	index@(kernel_cutlass_kernel_flash_attncuteflash_bwd_sm100FlashAttentionBackwardSm100_object_at__tensor0000o12811101213_None_tensor0000o12811101213_None_tensor0000o12811101213_tensorptrf32gmemo1_0)
        /*0008*/ 	.word	0x00000080


	//----- nvinfo : EIATTR_FRAME_SIZE
	.align		4
.L_4:
        /*000c*/ 	.byte	0x04, 0x11
        /*000e*/ 	.short	(.L_6 - .L_5)
	.align		4
.L_5:
        /*0010*/ 	.word	index@($__internal_2_$__cuda_sm10x_tcgen05_guardrail_trap_unallocated_columns_being_dealloced)
        /*0014*/ 	.word	0x00000008


	//----- nvinfo : EIATTR_FRAME_SIZE
	.align		4
.L_6:
        /*0018*/ 	.byte	0x04, 0x11
        /*001a*/ 	.short	(.L_8 - .L_7)
	.align		4
.L_7:
        /*001c*/ 	.word	index@($__internal_1_$__cuda_sm10x_tcgen05_guardrail_trap_phase_invalid_during_alloc)
        /*0020*/ 	.word	0x00000008


	//----- nvinfo : EIATTR_FRAME_SIZE
	.align		4
.L_8:
        /*0024*/ 	.byte	0x04, 0x11
        /*0026*/ 	.short	(.L_10 - .L_9)
	.align		4
.L_9:
        /*0028*/ 	.word	index@($__internal_0_$__cuda_sm10x_tcgen05_guardrail_trap_col_being_dealloced_not_returned_by_alloc)
        /*002c*/ 	.word	0x00000008


	//----- nvinfo : EIATTR_FRAME_SIZE
	.align		4
.L_10:
        /*0030*/ 	.byte	0x04, 0x11
        /*0032*/ 	.short	(.L_12 - .L_11)
	.align		4
.L_11:
        /*0034*/ 	.word	index@(kernel_cutlass_kernel_flash_attncuteflash_bwd_sm100FlashAttentionBackwardSm100_object_at__tensor0000o12811101213_None_tensor0000o12811101213_None_tensor0000o12811101213_tensorptrf32gmemo1_0)
        /*0038*/ 	.word	0x00000008


	//----- nvinfo : EIATTR_MIN_STACK_SIZE
	.align		4
.L_12:
        /*003c*/ 	.byte	0x04, 0x12
        /*003e*/ 	.short	(.L_14 - .L_13)
	.align		4
.L_13:
        /*0040*/ 	.word	index@(kernel_cutlass_kernel_flash_attncuteflash_bwd_sm100FlashAttentionBackwardSm100_object_at__tensor0000o12811101213_None_tensor0000o12811101213_None_tensor0000o12811101213_tensorptrf32gmemo1_0)
        /*0044*/ 	.word	0x00000008
.L_14:


//--------------------- .nv.info.kernel_cutlass_kernel_flash_attncuteflash_bwd_sm100FlashAttentionBackwardSm100_object_at__tensor0000o12811101213_None_tensor0000o12811101213_None_tensor0000o12811101213_tensorptrf32gmemo1_0 --------------------------
	.section	.nv.info.kernel_cutlass_kernel_flash_attncuteflash_bwd_sm100FlashAttentionBackwardSm100_object_at__tensor0000o12811101213_None_tensor0000o12811101213_None_tensor0000o12811101213_tensorptrf32gmemo1_0,"",@"SHT_CUDA_INFO"
	.sectionflags	@""
	.align	4


	//----- nvinfo : EIATTR_CUDA_API_VERSION
	.align		4
        /*0000*/ 	.byte	0x04, 0x37
        /*0002*/ 	.short	(.L_16 - .L_15)
.L_15:
        /*0004*/ 	.word	0x00000081


	//----- nvinfo : EIATTR_KPARAM_INFO
	.align		4
.L_16:
        /*0008*/ 	.byte	0x04, 0x17
        /*000a*/ 	.short	(.L_18 - .L_17)
.L_17:
        /*000c*/ 	.word	0x00000000
        /*0010*/ 	.short	0x001b
        /*0012*/ 	.short	0x0464
        /*0014*/ 	.byte	0x00, 0xf0, 0x31, 0x00


	//----- nvinfo : EIATTR_KPARAM_INFO
	.align		4
.L_18:
        /*0018*/ 	.byte	0x04, 0x17
        /*001a*/ 	.short	(.L_20 - .L_19)
.L_19:
        /*001c*/ 	.word	0x00000000
        /*0020*/ 	.short	0x001a
        /*0022*/ 	.short	0x0460
        /*0024*/ 	.byte	0x00, 0xf0, 0x11, 0x00


	//----- nvinfo : EIATTR_KPARAM_INFO
	.align		4
.L_20:
        /*0028*/ 	.byte	0x04, 0x17
        /*002a*/ 	.short	(.L_22 - .L_21)
.L_21:
        /*002c*/ 	.word	0x00000000
        /*0030*/ 	.short	0x0019
        /*0032*/ 	.short	0x045c
        /*0034*/ 	.byte	0x00, 0xf0, 0x11, 0x00


	//----- nvinfo : EIATTR_KPARAM_INFO
	.align		4
.L_22:
        /*0038*/ 	.byte	0x04, 0x17
        /*003a*/ 	.short	(.L_24 - .L_23)
.L_23:
        /*003c*/ 	.word	0x00000000
        /*0040*/ 	.short	0x0018
        /*0042*/ 	.short	0x0458
        /*0044*/ 	.byte	0x00, 0xf0, 0x11, 0x00


	//----- nvinfo : EIATTR_KPARAM_INFO
	.align		4
.L_24:
        /*0048*/ 	.byte	0x04, 0x17
        /*004a*/ 	.short	(.L_26 - .L_25)
.L_25:
        /*004c*/ 	.word	0x00000000
        /*0050*/ 	.short	0x0017
        /*0052*/ 	.short	0x0454
        /*0054*/ 	.byte	0x00, 0xf0, 0x11, 0x00


	//----- nvinfo : EIATTR_KPARAM_INFO
	.align		4
.L_26:
        /*0058*/ 	.byte	0x04, 0x17
        /*005a*/ 	.short	(.L_28 - .L_27)
.L_27:
        /*005c*/ 	.word	0x00000000
        /*0060*/ 	.short	0x0016
        /*0062*/ 	.short	0x0450
        /*0064*/ 	.byte	0x00, 0xf0, 0x11, 0x00


	//----- nvinfo : EIATTR_KPARAM_INFO
	.align		4
.L_28:
        /*0068*/ 	.byte	0x04, 0x17
        /*006a*/ 	.short	(.L_30 - .L_29)
.L_29:
        /*006c*/ 	.word	0x00000000
        /*0070*/ 	.short	0x0015
        /*0072*/ 	.short	0x044c
        /*0074*/ 	.byte	0x00, 0xf0, 0x0d, 0x00


	//----- nvinfo : EIATTR_KPARAM_INFO
	.align		4
.L_30:
        /*0078*/ 	.byte	0x04, 0x17
        /*007a*/ 	.short	(.L_32 - .L_31)
.L_31:
        /*007c*/ 	.word	0x00000000
        /*0080*/ 	.short	0x0014
        /*0082*/ 	.short	0x0449
        /*0084*/ 	.byte	0x00, 0xf0, 0x0d, 0x00


	//----- nvinfo : EIATTR_KPARAM_INFO
	.align		4
.L_32:
        /*0088*/ 	.byte	0x04, 0x17
        /*008a*/ 	.short	(.L_34 - .L_33)
.L_33:
        /*008c*/ 	.word	0x00000000
        /*0090*/ 	.short	0x0013
        /*0092*/ 	.short	0x0446
        /*0094*/ 	.byte	0x00, 0xf0, 0x0d, 0x00


	//----- nvinfo : EIATTR_KPARAM_INFO
	.align		4
.L_34:
        /*0098*/ 	.byte	0x04, 0x17
        /*009a*/ 	.short	(.L_36 - .L_35)
.L_35:
        /*009c*/ 	.word	0x00000000
        /*00a0*/ 	.short	0x0012
        /*00a2*/ 	.short	0x0443
        /*00a4*/ 	.byte	0x00, 0xf0, 0x0d, 0x00


	//----- nvinfo : EIATTR_KPARAM_INFO
	.align		4
.L_36:
        /*00a8*/ 	.byte	0x04, 0x17
        /*00aa*/ 	.short	(.L_38 - .L_37)
.L_37:
        /*00ac*/ 	.word	0x00000000
        /*00b0*/ 	.short	0x0011
        /*00b2*/ 	.short	0x0440
        /*00b4*/ 	.byte	0x00, 0xf0, 0x0d, 0x00


	//----- nvinfo : EIATTR_KPARAM_INFO
	.align		4
.L_38:
        /*00b8*/ 	.byte	0x04, 0x17
        /*00ba*/ 	.short	(.L_40 - .L_39)
.L_39:
        /*00bc*/ 	.word	0x00000000
        /*00c0*/ 	.short	0x0010
        /*00c2*/ 	.short	0x03c0
        /*00c4*/ 	.byte	0x00, 0xf0, 0x01, 0x02


	//----- nvinfo : EIATTR_KPARAM_INFO
	.align		4
.L_40:
        /*00c8*/ 	.byte	0x04, 0x17
        /*00ca*/ 	.short	(.L_42 - .L_41)
.L_41:
        /*00cc*/ 	.word	0x00000000
        /*00d0*/ 	.short	0x000f
        /*00d2*/ 	.short	0x0340
        /*00d4*/ 	.byte	0x00, 0xf0, 0x01, 0x02


	//----- nvinfo : EIATTR_KPARAM_INFO
	.align		4
.L_42:
        /*00d8*/ 	.byte	0x04, 0x17
        /*00da*/ 	.short	(.L_44 - .L_43)
.L_43:
        /*00dc*/ 	.word	0x00000000
        /*00e0*/ 	.short	0x000e
        /*00e2*/ 	.short	0x02c0
        /*00e4*/ 	.byte	0x00, 0xf0, 0x01, 0x02


	//----- nvinfo : EIATTR_KPARAM_INFO
	.align		4
.L_44:
        /*00e8*/ 	.byte	0x04, 0x17
        /*00ea*/ 	.short	(.L_46 - .L_45)
.L_45:
        /*00ec*/ 	.word	0x00000000
        /*00f0*/ 	.short	0x000d
        /*00f2*/ 	.short	0x0240
        /*00f4*/ 	.byte	0x00, 0xf0, 0x01, 0x02


	//----- nvinfo : EIATTR_KPARAM_INFO
	.align		4
.L_46:
        /*00f8*/ 	.byte	0x04, 0x17
        /*00fa*/ 	.short	(.L_48 - .L_47)
.L_47:
        /*00fc*/ 	.word	0x00000000
        /*0100*/ 	.short	0x000c
        /*0102*/ 	.short	0x01c0
        /*0104*/ 	.byte	0x00, 0xf0, 0x01, 0x02


	//----- nvinfo : EIATTR_KPARAM_INFO
	.align		4
.L_48:
        /*0108*/ 	.byte	0x04, 0x17
        /*010a*/ 	.short	(.L_50 - .L_49)
.L_49:
        /*010c*/ 	.word	0x00000000
        /*0110*/ 	.short	0x000b
        /*0112*/ 	.short	0x0140
        /*0114*/ 	.byte	0x00, 0xf0, 0x01, 0x02


	//----- nvinfo : EIATTR_KPARAM_INFO
	.align		4
.L_50:
        /*0118*/ 	.byte	0x04, 0x17
        /*011a*/ 	.short	(.L_52 - .L_51)
.L_51:
        /*011c*/ 	.word	0x00000000
        /*0120*/ 	.short	0x000a
        /*0122*/ 	.short	0x011c
        /*0124*/ 	.byte	0x00, 0xf0, 0x31, 0x00


	//----- nvinfo : EIATTR_KPARAM_INFO
	.align		4
.L_52:
        /*0128*/ 	.byte	0x04, 0x17
        /*012a*/ 	.short	(.L_54 - .L_53)
.L_53:
        /*012c*/ 	.word	0x00000000
        /*0130*/ 	.short	0x0009
        /*0132*/ 	.short	0x0110
        /*0134*/ 	.byte	0x00, 0xf0, 0x31, 0x00


	//----- nvinfo : EIATTR_KPARAM_INFO
	.align		4
.L_54:
        /*0138*/ 	.byte	0x04, 0x17
        /*013a*/ 	.short	(.L_56 - .L_55)
.L_55:
        /*013c*/ 	.word	0x00000000
        /*0140*/ 	.short	0x0008
        /*0142*/ 	.short	0x00e8
        /*0144*/ 	.byte	0x00, 0xf0, 0xa1, 0x00


	//----- nvinfo : EIATTR_KPARAM_INFO
	.align		4
.L_56:
        /*0148*/ 	.byte	0x04, 0x17
        /*014a*/ 	.short	(.L_58 - .L_57)
.L_57:
        /*014c*/ 	.word	0x00000000
        /*0150*/ 	.short	0x0007
        /*0152*/ 	.short	0x00b8
        /*0154*/ 	.byte	0x00, 0xf0, 0xc1, 0x00


	//----- nvinfo : EIATTR_KPARAM_INFO
	.align		4
.L_58:
        /*0158*/ 	.byte	0x04, 0x17
        /*015a*/ 	.short	(.L_60 - .L_59)
.L_59:
        /*015c*/ 	.word	0x00000000
        /*0160*/ 	.short	0x0006
        /*0162*/ 	.short	0x0088
        /*0164*/ 	.byte	0x00, 0xf0, 0xc1, 0x00


	//----- nvinfo : EIATTR_KPARAM_INFO
	.align		4
.L_60:
        /*0168*/ 	.byte	0x04, 0x17
        /*016a*/ 	.short	(.L_62 - .L_61)
.L_61:
        /*016c*/ 	.word	0x00000000
        /*0170*/ 	.short	0x0005
        /*0172*/ 	.short	0x0078
        /*0174*/ 	.byte	0x00, 0xf0, 0x31, 0x00


	//----- nvinfo : EIATTR_KPARAM_INFO
	.align		4
.L_62:
        /*0178*/ 	.byte	0x04, 0x17
        /*017a*/ 	.short	(.L_64 - .L_63)
.L_63:
        /*017c*/ 	.word	0x00000000
        /*0180*/ 	.short	0x0004
        /*0182*/ 	.short	0x0050
        /*0184*/ 	.byte	0x00, 0xf0, 0xa1, 0x00


	//----- nvinfo : EIATTR_KPARAM_INFO
	.align		4
.L_64:
        /*0188*/ 	.byte	0x04, 0x17
        /*018a*/ 	.short	(.L_66 - .L_65)
.L_65:
        /*018c*/ 	.word	0x00000000
        /*0190*/ 	.short	0x0003
        /*0192*/ 	.short	0x0028
        /*0194*/ 	.byte	0x00, 0xf0, 0xa1, 0x00


	//----- nvinfo : EIATTR_KPARAM_INFO
	.align		4
.L_66:
        /*0198*/ 	.byte	0x04, 0x17
        /*019a*/ 	.short	(.L_68 - .L_67)
.L_67:
        /*019c*/ 	.word	0x00000000
        /*01a0*/ 	.short	0x0002
        /*01a2*/ 	.short	0x0018
        /*01a4*/ 	.byte	0x00, 0xf0, 0x31, 0x00


	//----- nvinfo : EIATTR_KPARAM_INFO
	.align		4
.L_68:
        /*01a8*/ 	.byte	0x04, 0x17
        /*01aa*/ 	.short	(.L_70 - .L_69)
.L_69:
        /*01ac*/ 	.word	0x00000000
        /*01b0*/ 	.short	0x0001
        /*01b2*/ 	.short	0x000c
        /*01b4*/ 	.byte	0x00, 0xf0, 0x31, 0x00


	//----- nvinfo : EIATTR_KPARAM_INFO
	.align		4
.L_70:
        /*01b8*/ 	.byte	0x04, 0x17
        /*01ba*/ 	.short	(.L_72 - .L_71)
.L_71:
        /*01bc*/ 	.word	0x00000000
        /*01c0*/ 	.short	0x0000
        /*01c2*/ 	.short	0x0000
        /*01c4*/ 	.byte	0x00, 0xf0, 0x31, 0x00


	//----- nvinfo : EIATTR_AT_ENTRY_FRAGMENTS
	.align		4
.L_72:
        /*01c8*/ 	.byte	0x04, 0x4f
        /*01ca*/ 	.short	(.L_74 - .L_73)


	//   ....[0]....
.L_73:
        /*01cc*/ 	.word	0x00000004


	//----- nvinfo : EIATTR_RESERVED_SMEM_USED
	.align		4
.L_74:
        /*01d0*/ 	.byte	0x01, 0x41
	.zero		2


	//----- nvinfo : EIATTR_SPARSE_MMA_MASK
	.align		4
        /*01d4*/ 	.byte	0x03, 0x50
        /*01d6*/ 	.short	0x0000


	//----- nvinfo : EIATTR_TCGEN05_1CTA_USED
	.align		4
        /*01d8*/ 	.byte	0x01, 0x51
	.zero		2


	//----- nvinfo : EIATTR_MAXREG_COUNT
	.align		4
        /*01dc*/ 	.byte	0x03, 0x1b
        /*01de*/ 	.short	0x0080


	//----- nvinfo : EIATTR_NUM_BARRIERS
	.align		4
        /*01e0*/ 	.byte	0x02, 0x4c
        /*01e2*/ 	.byte	0x10
	.zero		1


	//----- nvinfo : EIATTR_ANNOTATIONS
	.align		4
        /*01e4*/ 	.byte	0x04, 0x55
        /*01e6*/ 	.short	(.L_76 - .L_75)


	//   ....[0]....
.L_75:
        /*01e8*/ 	.word	0x00000001
        /*01ec*/ 	.byte	0xc0, 0x93, 0x00, 0x00, 0x01, 0x00, 0x00, 0x00, 0x20, 0x95, 0x00, 0x00, 0x01, 0x00, 0x00, 0x00
        /*01fc*/ 	.byte	0x90, 0x97, 0x00, 0x00, 0x01, 0x00, 0x00, 0x00, 0xb0, 0x97, 0x00, 0x00, 0x01, 0x00, 0x00, 0x00
        /*020c*/ 	.byte	0x00, 0x99, 0x00, 0x00


	//----- nvinfo : EIATTR_INT_WARP_WIDE_INSTR_OFFSETS
	.align		4
.L_76:
        /*0210*/ 	.byte	0x04, 0x31
        /*0212*/ 	.short	(.L_78 - .L_77)


	//   ....[0]....
.L_77:
        /*0214*/ 	.word	0x00005d60


	//   ....[1]....
        /*0218*/ 	.word	0x00005d90


	//----- nvinfo : EIATTR_COOP_GROUP_MASK_REGIDS
	.align		4
.L_78:
        /*021c*/ 	.byte	0x04, 0x29
        /*021e*/ 	.short	(.L_80 - .L_79)


	//   ....[0]....
.L_79:
        /*0220*/ 	.word	0xffffffff


	//   ....[1]....
        /*0224*/ 	.word	0xffffffff


	//   ....[2]....
        /*0228*/ 	.word	0xffffffff


	//   ....[3]....
        /*022c*/ 	.word	0xffffffff


	//   ....[4]....
        /*0230*/ 	.word	0xffffffff


	//   ....[5]....
        /*0234*/ 	.word	0xffffffff


	//   ....[6]....
        /*0238*/ 	.word	0xffffffff


	//   ....[7]....
        /*023c*/ 	.word	0xffffffff


	//   ....[8]....
        /*0240*/ 	.word	0xffffffff


	//   ....[9]....
        /*0244*/ 	.word	0xffffffff


	//   ....[10]....
        /*0248*/ 	.word	0xffffffff


	//----- nvinfo : EIATTR_COOP_GROUP_INSTR_OFFSETS
	.align		4
.L_80:
        /*024c*/ 	.byte	0x04, 0x28
        /*024e*/ 	.short	(.L_82 - .L_81)


	//   ....[0]....
.L_81:
        /*0250*/ 	.word	0x00001e00


	//   ....[1]....
        /*0254*/ 	.word	0x000020c0


	//   ....[2]....
        /*0258*/ 	.word	0x000022d0


	//   ....[3]....
        /*025c*/ 	.word	0x00002300


	//   ....[4]....
        /*0260*/ 	.word	0x00002330


	//   ....[5]....
        /*0264*/ 	.word	0x00002360


	//   ....[6]....
        /*0268*/ 	.word	0x00005c70


	//   ....[7]....
        /*026c*/ 	.word	0x00005e40


	//   ....[8]....
        /*0270*/ 	.word	0x000087d0


	//   ....[9]....
        /*0274*/ 	.word	0x00009060


	//   ....[10]....
        /*0278*/ 	.word	0x00009770


	//----- nvinfo : EIATTR_REG_RECONFIG
	.align		4
.L_82:
        /*027c*/ 	.byte	0x01, 0x54
	.zero		2


	//----- nvinfo : EIATTR_VRC_CTA_INIT_COUNT
	.align		4
        /*0280*/ 	.byte	0x02, 0x4a
        /*0282*/ 	.byte	0x80
	.zero		1


	//----- nvinfo : EIATTR_MBARRIER_INSTR_OFFSETS
	.align		4
        /*0284*/ 	.byte	0x04, 0x39
        /*0286*/ 	.short	(.L_84 - .L_83)


	//   ....[0]....
.L_83:
        /*0288*/ 	.word	0x000002e0
        /*028c*/ 	.word	0x000000ff
        /*0290*/ 	.word	0x00000060
        /*0294*/ 	.short	0x0100
        /*0296*/ 	.byte	0x04
	.zero		1


	//   ....[1]....
        /*0298*/ 	.word	0x000002f0
        /*029c*/ 	.word	0x000000ff
        /*02a0*/ 	.word	0x00000068
        /*02a4*/ 	.short	0x0100
        /*02a6*/ 	.byte	0x04
	.zero		1


	//   ....[2]....
        /*02a8*/ 	.word	0x00000410
        /*02ac*/ 	.word	0x000000ff
        /*02b0*/ 	.word	0x00000070
        /*02b4*/ 	.short	0x0100
        /*02b6*/ 	.byte	0x04
	.zero		1


	//   ....[3]....
        /*02b8*/ 	.word	0x00000420
        /*02bc*/ 	.word	0x000000ff
        /*02c0*/ 	.word	0x00000078
        /*02c4*/ 	.short	0x0100
        /*02c6*/ 	.byte	0x04
	.zero		1


	//   ....[4]....
        /*02c8*/ 	.word	0x00000530
        /*02cc*/ 	.word	0x000000ff
        /*02d0*/ 	.word	0x00000090
        /*02d4*/ 	.short	0x0100
        /*02d6*/ 	.byte	0x04
	.zero		1


	//   ....[5]....
        /*02d8*/ 	.word	0x00000540
        /*02dc*/ 	.word	0x000000ff
        /*02e0*/ 	.word	0x00000098
        /*02e4*/ 	.short	0x0100
        /*02e6*/ 	.byte	0x04
	.zero		1


	//   ....[6]....
        /*02e8*/ 	.word	0x00000550
        /*02ec*/ 	.word	0x000000ff
        /*02f0*/ 	.word	0x000000a0
        /*02f4*/ 	.short	0x0100
        /*02f6*/ 	.byte	0x04
	.zero		1


	//   ....[7]....
        /*02f8*/ 	.word	0x00000560
        /*02fc*/ 	.word	0x000000ff
        /*0300*/ 	.word	0x000000a8
        /*0304*/ 	.short	0x0100
        /*0306*/ 	.byte	0x04
	.zero		1


	//   ....[8]....
        /*0308*/ 	.word	0x00000670
        /*030c*/ 	.word	0x000000ff
        /*0310*/ 	.word	0x000000b0
        /*0314*/ 	.short	0x0100
        /*0316*/ 	.byte	0x04
	.zero		1


	//   ....[9]....
        /*0318*/ 	.word	0x00000680
        /*031c*/ 	.word	0x000000ff
        /*0320*/ 	.word	0x000000b8
        /*0324*/ 	.short	0x0100
        /*0326*/ 	.byte	0x04
	.zero		1


	//   ....[10]....
        /*0328*/ 	.word	0x00000790
        /*032c*/ 	.word	0x000000ff
        /*0330*/ 	.word	0x00000080
        /*0334*/ 	.short	0x0100
        /*0336*/ 	.byte	0x04
	.zero		1


	//   ....[11]....
        /*0338*/ 	.word	0x000007a0
        /*033c*/ 	.word	0x000000ff
        /*0340*/ 	.word	0x00000088
        /*0344*/ 	.short	0x0100
        /*0346*/ 	.byte	0x04
	.zero		1


	//   ....[12]....
        /*0348*/ 	.word	0x000008b0
        /*034c*/ 	.word	0x000000ff
        /*0350*/ 	.word	0x00000030
        /*0354*/ 	.short	0x0100
        /*0356*/ 	.byte	0x04
	.zero		1


	//   ....[13]....
        /*0358*/ 	.word	0x000008c0
        /*035c*/ 	.word	0x000000ff
        /*0360*/ 	.word	0x00000038
        /*0364*/ 	.short	0x0100
        /*0366*/ 	.byte	0x04
	.zero		1


	//   ....[14]....
        /*0368*/ 	.word	0x000008d0
        /*036c*/ 	.word	0x000000ff
        /*0370*/ 	.word	0x00000040
        /*0374*/ 	.short	0x0100
        /*0376*/ 	.byte	0x04
	.zero		1


	//   ....[15]....
        /*0378*/ 	.word	0x000008e0
        /*037c*/ 	.word	0x000000ff
        /*0380*/ 	.word	0x00000048
        /*0384*/ 	.short	0x0100
        /*0386*/ 	.byte	0x04
	.zero		1


	//   ....[16]....
        /*0388*/ 	.word	0x000009d0
        /*038c*/ 	.word	0x000000ff
        /*0390*/ 	.word	0x00000050
        /*0394*/ 	.short	0x0100
        /*0396*/ 	.byte	0x04
	.zero		1


	//   ....[17]....
        /*0398*/ 	.word	0x000009e0
        /*039c*/ 	.word	0x000000ff
        /*03a0*/ 	.word	0x00000058
        /*03a4*/ 	.short	0x0100
        /*03a6*/ 	.byte	0x04
	.zero		1


	//   ....[18]....
        /*03a8*/ 	.word	0x000009f0
        /*03ac*/ 	.word	0x000000ff
        /*03b0*/ 	.word	0x00000000
        /*03b4*/ 	.short	0x0100
        /*03b6*/ 	.byte	0x04
	.zero		1


	//   ....[19]....
        /*03b8*/ 	.word	0x00000a00
        /*03bc*/ 	.word	0x000000ff
        /*03c0*/ 	.word	0x00000008
        /*03c4*/ 	.short	0x0100
        /*03c6*/ 	.byte	0x04
	.zero		1


	//   ....[20]....
        /*03c8*/ 	.word	0x00000a10
        /*03cc*/ 	.word	0x000000ff
        /*03d0*/ 	.word	0x00000010
        /*03d4*/ 	.short	0x0100
        /*03d6*/ 	.byte	0x04
	.zero		1


	//   ....[21]....
        /*03d8*/ 	.word	0x00000a20
        /*03dc*/ 	.word	0x000000ff
        /*03e0*/ 	.word	0x00000018
        /*03e4*/ 	.short	0x0100
        /*03e6*/ 	.byte	0x04
	.zero		1


	//   ....[22]....
        /*03e8*/ 	.word	0x00000a30
        /*03ec*/ 	.word	0x000000ff
        /*03f0*/ 	.word	0x00000020
        /*03f4*/ 	.short	0x0100
        /*03f6*/ 	.byte	0x04
	.zero		1


	//   ....[23]....
        /*03f8*/ 	.word	0x00000a40
        /*03fc*/ 	.word	0x000000ff
        /*0400*/ 	.word	0x00000028
        /*0404*/ 	.short	0x0100
        /*0406*/ 	.byte	0x04
	.zero		1


	//   ....[24]....
        /*0408*/ 	.word	0x00000c40
        /*040c*/ 	.word	0x000000ff
        /*0410*/ 	.word	0x00000010
        /*0414*/ 	.short	0x010a
        /*0416*/ 	.byte	0x31
	.zero		1


	//   ....[25]....
        /*0418*/ 	.word	0x00000f70
        /*041c*/ 	.word	0x000000ff
        /*0420*/ 	.word	0x00000040
        /*0424*/ 	.short	0x010a
        /*0426*/ 	.byte	0x31
	.zero		1


	//   ....[26]....
        /*0428*/ 	.word	0x00001100
        /*042c*/ 	.word	0x000000ff
        /*0430*/ 	.word	0x00000028
        /*0434*/ 	.short	0x010a
        /*0436*/ 	.byte	0x31
	.zero		1


	//   ....[27]....
        /*0438*/ 	.word	0x00001390
        /*043c*/ 	.word	0x000000ff
        /*0440*/ 	.word	0x00000058
        /*0444*/ 	.short	0x010a
        /*0446*/ 	.byte	0x31
	.zero		1


	//   ....[28]....
        /*0448*/ 	.word	0x000017c0
        /*044c*/ 	.word	0x000000ff
        /*0450*/ 	.word	0x00000010
        /*0454*/ 	.short	0x010a
        /*0456*/ 	.byte	0x21
	.zero		1


	//   ....[29]....
        /*0458*/ 	.word	0x000018c0
        /*045c*/ 	.word	0x000000ff
        /*0460*/ 	.word	0x00000040
        /*0464*/ 	.short	0x010a
        /*0466*/ 	.byte	0x21
	.zero		1


	//   ....[30]....
        /*0468*/ 	.word	0x000019c0
        /*046c*/ 	.word	0x000000ff
        /*0470*/ 	.word	0x00000028
        /*0474*/ 	.short	0x010a
        /*0476*/ 	.byte	0x31
	.zero		1


	//   ....[31]....
        /*0478*/ 	.word	0x00001b00
        /*047c*/ 	.word	0x000000ff
        /*0480*/ 	.word	0x00000058
        /*0484*/ 	.short	0x010a
        /*0486*/ 	.byte	0x31
	.zero		1


	//   ....[32]....
        /*0488*/ 	.word	0x00001c40
        /*048c*/ 	.word	0x00000004
        /*0490*/ 	.word	0x00000010
        /*0494*/ 	.short	0x010a
        /*0496*/ 	.byte	0xff
	.zero		1


	//   ....[33]....
        /*0498*/ 	.word	0x00001c90
        /*049c*/ 	.word	0x00000004
        /*04a0*/ 	.word	0x00000040
        /*04a4*/ 	.short	0x010a
        /*04a6*/ 	.byte	0xff
	.zero		1


	//   ....[34]....
        /*04a8*/ 	.word	0x00001cf0
        /*04ac*/ 	.word	0x000000ff
        /*04b0*/ 	.word	0x00000028
        /*04b4*/ 	.short	0x010a
        /*04b6*/ 	.byte	0x31
	.zero		1


	//   ....[35]....
        /*04b8*/ 	.word	0x00001d40
        /*04bc*/ 	.word	0x000000ff
        /*04c0*/ 	.word	0x00000058
        /*04c4*/ 	.short	0x010a
        /*04c6*/ 	.byte	0x31
	.zero		1


	//   ....[36]....
        /*04c8*/ 	.word	0x000021b0
        /*04cc*/ 	.word	0x000000ff
        /*04d0*/ 	.word	0x00000000
        /*04d4*/ 	.short	0x010a
        /*04d6*/ 	.byte	0x10
	.zero		1


	//   ....[37]....
        /*04d8*/ 	.word	0x000024a0
        /*04dc*/ 	.word	0x000000ff
        /*04e0*/ 	.word	0x00000068
        /*04e4*/ 	.short	0x010a
        /*04e6*/ 	.byte	0x10
	.zero		1


	//   ....[38]....
        /*04e8*/ 	.word	0x00002950
        /*04ec*/ 	.word	0x000000ff
        /*04f0*/ 	.word	0x00000020
        /*04f4*/ 	.short	0x010a
        /*04f6*/ 	.byte	0x10
	.zero		1


	//   ....[39]....
        /*04f8*/ 	.word	0x00002970
        /*04fc*/ 	.word	0x000000ff
        /*0500*/ 	.word	0x00000078
        /*0504*/ 	.short	0x010a
        /*0506*/ 	.byte	0x10
	.zero		1


	//   ....[40]....
        /*0508*/ 	.word	0x00002990
        /*050c*/ 	.word	0x000000ff
        /*0510*/ 	.word	0x000000b8
        /*0514*/ 	.short	0x010a
        /*0516*/ 	.byte	0x10
	.zero		1


	//   ....[41]....
        /*0518*/ 	.word	0x00002e50
        /*051c*/ 	.word	0x000000ff
        /*0520*/ 	.word	0x00000068
        /*0524*/ 	.short	0x010a
        /*0526*/ 	.byte	0x10
	.zero		1


	//   ....[42]....
        /*0528*/ 	.word	0x00004010
        /*052c*/ 	.word	0x000000ff
        /*0530*/ 	.word	0x00000000
        /*0534*/ 	.short	0x010a
        /*0536*/ 	.byte	0x04
	.zero		1


	//   ....[43]....
        /*0538*/ 	.word	0x00004380
        /*053c*/ 	.word	0x000000ff
        /*0540*/ 	.word	0x00000080
        /*0544*/ 	.short	0x010a
        /*0546*/ 	.byte	0x10
	.zero		1


	//   ....[44]....
        /*0548*/ 	.word	0x00004ce0
        /*054c*/ 	.word	0x000000ff
        /*0550*/ 	.word	0x00000020
        /*0554*/ 	.short	0x010a
        /*0556*/ 	.byte	0x10
	.zero		1


	//   ....[45]....
        /*0558*/ 	.word	0x00004d00
        /*055c*/ 	.word	0x000000ff
        /*0560*/ 	.word	0x000000b8
        /*0564*/ 	.short	0x010a
        /*0566*/ 	.byte	0x10
	.zero		1


	//   ....[46]....
        /*0568*/ 	.word	0x00004f00
        /*056c*/ 	.word	0x000000ff
        /*0570*/ 	.word	0x00000068
        /*0574*/ 	.short	0x010a
        /*0576*/ 	.byte	0x10
	.zero		1


	//   ....[47]....
        /*0578*/ 	.word	0x00005270
        /*057c*/ 	.word	0x000000ff
        /*0580*/ 	.word	0x000000a0
        /*0584*/ 	.short	0x010a
        /*0586*/ 	.byte	0x10
	.zero		1


	//   ....[48]....
        /*0588*/ 	.word	0x000052a0
        /*058c*/ 	.word	0x000000ff
        /*0590*/ 	.word	0x000000a8
        /*0594*/ 	.short	0x010a
        /*0596*/ 	.byte	0x10
	.zero		1


	//   ....[49]....
        /*0598*/ 	.word	0x000052d0
        /*059c*/ 	.word	0x000000ff
        /*05a0*/ 	.word	0x00000080
        /*05a4*/ 	.short	0x010a
        /*05a6*/ 	.byte	0x10
	.zero		1


	//   ....[50]....
        /*05a8*/ 	.word	0x00006270
        /*05ac*/ 	.word	0x0000006f
        /*05b0*/ 	.word	0x00000030
        /*05b4*/ 	.short	0x010a
        /*05b6*/ 	.byte	0xff
	.zero		1


	//   ....[51]....
        /*05b8*/ 	.word	0x00006290
        /*05bc*/ 	.word	0x000000ff
        /*05c0*/ 	.word	0x00000060
        /*05c4*/ 	.short	0x010a
        /*05c6*/ 	.byte	0x04
	.zero		1


	//   ....[52]....
        /*05c8*/ 	.word	0x00007360
        /*05cc*/ 	.word	0x000000ff
        /*05d0*/ 	.word	0x00000068
        /*05d4*/ 	.short	0x0101
        /*05d6*/ 	.byte	0x04
	.zero		1


	//   ....[53]....
        /*05d8*/ 	.word	0x00007380
        /*05dc*/ 	.word	0x0000006f
        /*05e0*/ 	.word	0x00000040
        /*05e4*/ 	.short	0x0101
        /*05e6*/ 	.byte	0xff
	.zero		1


	//   ....[54]....
        /*05e8*/ 	.word	0x00007390
        /*05ec*/ 	.word	0x000000ff
        /*05f0*/ 	.word	0x00000050
        /*05f4*/ 	.short	0x010a
        /*05f6*/ 	.byte	0x04
	.zero		1


	//   ....[55]....
        /*05f8*/ 	.word	0x000073b0
        /*05fc*/ 	.word	0x000000ff
        /*0600*/ 	.word	0x00000070
        /*0604*/ 	.short	0x010a
        /*0606*/ 	.byte	0x04
	.zero		1


	//   ....[56]....
        /*0608*/ 	.word	0x000075c0
        /*060c*/ 	.word	0x000000ff
        /*0610*/ 	.word	0x00000088
        /*0614*/ 	.short	0x010a
        /*0616*/ 	.byte	0x04
	.zero		1


	//   ....[57]....
        /*0618*/ 	.word	0x00007f50
        /*061c*/ 	.word	0x000000ff
        /*0620*/ 	.word	0x00000058
        /*0624*/ 	.short	0x0101
        /*0626*/ 	.byte	0x04
	.zero		1


	//   ....[58]....
        /*0628*/ 	.word	0x00007f90
        /*062c*/ 	.word	0x000000ff
        /*0630*/ 	.word	0x00000080
        /*0634*/ 	.short	0x0101
        /*0636*/ 	.byte	0x04
	.zero		1


	//   ....[59]....
        /*0638*/ 	.word	0x00008010
        /*063c*/ 	.word	0x00000002
        /*0640*/ 	.word	0x00000090
        /*0644*/ 	.short	0x010a
        /*0646*/ 	.byte	0xff
	.zero		1


	//   ....[60]....
        /*0648*/ 	.word	0x000087e0
        /*064c*/ 	.word	0x00000002
        /*0650*/ 	.word	0x000000a0
        /*0654*/ 	.short	0x0101
        /*0656*/ 	.byte	0xff
	.zero		1


	//   ....[61]....
        /*0658*/ 	.word	0x000087f0
        /*065c*/ 	.word	0x00000002
        /*0660*/ 	.word	0x00000098
        /*0664*/ 	.short	0x010a
        /*0666*/ 	.byte	0xff
	.zero		1


	//   ....[62]....
        /*0668*/ 	.word	0x00009070
        /*066c*/ 	.word	0x00000002
        /*0670*/ 	.word	0x000000a8
        /*0674*/ 	.short	0x0101
        /*0676*/ 	.byte	0xff
	.zero		1


	//   ....[63]....
        /*0678*/ 	.word	0x00009580
        /*067c*/ 	.word	0x00000003
        /*0680*/ 	.word	0x000000b0
        /*0684*/ 	.short	0x010a
        /*0686*/ 	.byte	0xff
	.zero		1


	//   ....[64]....
        /*0688*/ 	.word	0x00009780
        /*068c*/ 	.word	0x00000003
        /*0690*/ 	.word	0x000000b8
        /*0694*/ 	.short	0x0101
        /*0696*/ 	.byte	0xff
	.zero		1


	//   ....[65]....
        /*0698*/ 	.word	0x0000a060
        /*069c*/ 	.word	0x00000003
        /*06a0*/ 	.word	0x00000010
        /*06a4*/ 	.short	0x010a
        /*06a6*/ 	.byte	0xff
	.zero		1


	//   ....[66]....
        /*06a8*/ 	.word	0x0000a0e0
        /*06ac*/ 	.word	0x00000003
        /*06b0*/ 	.word	0x00000040
        /*06b4*/ 	.short	0x010a
        /*06b6*/ 	.byte	0xff
	.zero		1


	//   ....[67]....
        /*06b8*/ 	.word	0x0000a160
        /*06bc*/ 	.word	0x00000003
        /*06c0*/ 	.word	0x00000028
        /*06c4*/ 	.short	0x010a
        /*06c6*/ 	.byte	0xff
	.zero		1


	//   ....[68]....
        /*06c8*/ 	.word	0x0000a1e0
        /*06cc*/ 	.word	0x00000003
        /*06d0*/ 	.word	0x00000058
        /*06d4*/ 	.short	0x010a
        /*06d6*/ 	.byte	0xff
	.zero		1


	//   ....[69]....
        /*06d8*/ 	.word	0x0000a260
        /*06dc*/ 	.word	0x00000003
        /*06e0*/ 	.word	0x00000010
        /*06e4*/ 	.short	0x010a
        /*06e6*/ 	.byte	0xff
	.zero		1


	//   ....[70]....
        /*06e8*/ 	.word	0x0000a2e0
        /*06ec*/ 	.word	0x00000003
        /*06f0*/ 	.word	0x00000040
        /*06f4*/ 	.short	0x010a
        /*06f6*/ 	.byte	0xff
	.zero		1


	//   ....[71]....
        /*06f8*/ 	.word	0x0000a360
        /*06fc*/ 	.word	0x00000003
        /*0700*/ 	.word	0x00000028
        /*0704*/ 	.short	0x010a
        /*0706*/ 	.byte	0xff
	.zero		1


	//   ....[72]....
        /*0708*/ 	.word	0x0000a3e0
        /*070c*/ 	.word	0x00000003
        /*0710*/ 	.word	0x00000058
        /*0714*/ 	.short	0x010a
        /*0716*/ 	.byte	0xff
	.zero		1


	//   ....[73]....
        /*0718*/ 	.word	0x0000a440
        /*071c*/ 	.word	0x00000004
        /*0720*/ 	.word	0x00000010
        /*0724*/ 	.short	0x010a
        /*0726*/ 	.byte	0xff
	.zero		1


	//   ....[74]....
        /*0728*/ 	.word	0x0000a4a0
        /*072c*/ 	.word	0x00000004
        /*0730*/ 	.word	0x00000040
        /*0734*/ 	.short	0x010a
        /*0736*/ 	.byte	0xff
	.zero		1


	//   ....[75]....
        /*0738*/ 	.word	0x0000a510
        /*073c*/ 	.word	0x00000003
        /*0740*/ 	.word	0x00000028
        /*0744*/ 	.short	0x010a
        /*0746*/ 	.byte	0xff
	.zero		1


	//   ....[76]....
        /*0748*/ 	.word	0x0000a580
        /*074c*/ 	.word	0x00000003
        /*0750*/ 	.word	0x00000058
        /*0754*/ 	.short	0x010a
        /*0756*/ 	.byte	0xff
	.zero		1


	//   ....[77]....
        /*0758*/ 	.word	0x0000a5e0
        /*075c*/ 	.word	0x00000003
        /*0760*/ 	.word	0x00000000
        /*0764*/ 	.short	0x010a
        /*0766*/ 	.byte	0xff
	.zero		1


	//   ....[78]....
        /*0768*/ 	.word	0x0000a660
        /*076c*/ 	.word	0x00000006
        /*0770*/ 	.word	0x00000068
        /*0774*/ 	.short	0x010a
        /*0776*/ 	.byte	0xff
	.zero		1


	//   ....[79]....
        /*0778*/ 	.word	0x0000a6c0
        /*077c*/ 	.word	0x00000003
        /*0780*/ 	.word	0x00000020
        /*0784*/ 	.short	0x010a
        /*0786*/ 	.byte	0xff
	.zero		1


	//   ....[80]....
        /*0788*/ 	.word	0x0000a740
        /*078c*/ 	.word	0x00000003
        /*0790*/ 	.word	0x00000078
        /*0794*/ 	.short	0x010a
        /*0796*/ 	.byte	0xff
	.zero		1


	//   ....[81]....
        /*0798*/ 	.word	0x0000a7c0
        /*079c*/ 	.word	0x00000005
        /*07a0*/ 	.word	0x000000b8
        /*07a4*/ 	.short	0x010a
        /*07a6*/ 	.byte	0xff
	.zero		1


	//   ....[82]....
        /*07a8*/ 	.word	0x0000a820
        /*07ac*/ 	.word	0x00000007
        /*07b0*/ 	.word	0x00000068
        /*07b4*/ 	.short	0x010a
        /*07b6*/ 	.byte	0xff
	.zero		1


	//   ....[83]....
        /*07b8*/ 	.word	0x0000a8a0
        /*07bc*/ 	.word	0x00000013
        /*07c0*/ 	.word	0x00000000
        /*07c4*/ 	.short	0x010a
        /*07c6*/ 	.byte	0xff
	.zero		1


	//   ....[84]....
        /*07c8*/ 	.word	0x0000a920
        /*07cc*/ 	.word	0x0000001a
        /*07d0*/ 	.word	0x00000080
        /*07d4*/ 	.short	0x010a
        /*07d6*/ 	.byte	0xff
	.zero		1


	//   ....[85]....
        /*07d8*/ 	.word	0x0000a9a0
        /*07dc*/ 	.word	0x00000013
        /*07e0*/ 	.word	0x00000020
        /*07e4*/ 	.short	0x010a
        /*07e6*/ 	.byte	0xff
	.zero		1


	//   ....[86]....
        /*07e8*/ 	.word	0x0000aa10
        /*07ec*/ 	.word	0x00000014
        /*07f0*/ 	.word	0x000000b8
        /*07f4*/ 	.short	0x010a
        /*07f6*/ 	.byte	0xff
	.zero		1


	//   ....[87]....
        /*07f8*/ 	.word	0x0000aa90
        /*07fc*/ 	.word	0x00000013
        /*0800*/ 	.word	0x00000068
        /*0804*/ 	.short	0x010a
        /*0806*/ 	.byte	0xff
	.zero		1


	//   ....[88]....
        /*0808*/ 	.word	0x0000ab10
        /*080c*/ 	.word	0x00000003
        /*0810*/ 	.word	0x000000a0
        /*0814*/ 	.short	0x010a
        /*0816*/ 	.byte	0xff
	.zero		1


	//   ....[89]....
        /*0818*/ 	.word	0x0000ab90
        /*081c*/ 	.word	0x00000003
        /*0820*/ 	.word	0x000000a8
        /*0824*/ 	.short	0x010a
        /*0826*/ 	.byte	0xff
	.zero		1


	//   ....[90]....
        /*0828*/ 	.word	0x0000ac00
        /*082c*/ 	.word	0x00000003
        /*0830*/ 	.word	0x00000080
        /*0834*/ 	.short	0x010a
        /*0836*/ 	.byte	0xff
	.zero		1


	//   ....[91]....
        /*0838*/ 	.word	0x0000ac60
        /*083c*/ 	.word	0x0000006f
        /*0840*/ 	.word	0x00000030
        /*0844*/ 	.short	0x010a
        /*0846*/ 	.byte	0xff
	.zero		1


	//   ....[92]....
        /*0848*/ 	.word	0x0000acd0
        /*084c*/ 	.word	0x00000006
        /*0850*/ 	.word	0x00000060
        /*0854*/ 	.short	0x010a
        /*0856*/ 	.byte	0xff
	.zero		1


	//   ....[93]....
        /*0858*/ 	.word	0x0000ad50
        /*085c*/ 	.word	0x00000004
        /*0860*/ 	.word	0x00000050
        /*0864*/ 	.short	0x010a
        /*0866*/ 	.byte	0xff
	.zero		1


	//   ....[94]....
        /*0868*/ 	.word	0x0000add0
        /*086c*/ 	.word	0x00000004
        /*0870*/ 	.word	0x00000070
        /*0874*/ 	.short	0x010a
        /*0876*/ 	.byte	0xff
	.zero		1


	//   ....[95]....
        /*0878*/ 	.word	0x0000ae50
        /*087c*/ 	.word	0x00000005
        /*0880*/ 	.word	0x00000088
        /*0884*/ 	.short	0x010a
        /*0886*/ 	.byte	0xff
	.zero		1


	//   ....[96]....
        /*0888*/ 	.word	0x0000aea0
        /*088c*/ 	.word	0x00000002
        /*0890*/ 	.word	0x00000090
        /*0894*/ 	.short	0x010a
        /*0896*/ 	.byte	0xff
	.zero		1


	//   ....[97]....
        /*0898*/ 	.word	0x0000aef0
        /*089c*/ 	.word	0x00000002
        /*08a0*/ 	.word	0x00000098
        /*08a4*/ 	.short	0x010a
        /*08a6*/ 	.byte	0xff
	.zero		1


	//   ....[98]....
        /*08a8*/ 	.word	0x0000af50
        /*08ac*/ 	.word	0x00000003
        /*08b0*/ 	.word	0x000000b0
        /*08b4*/ 	.short	0x010a
        /*08b6*/ 	.byte	0xff
	.zero		1


	//----- nvinfo : EIATTR_NUM_MBARRIERS
	.align		4
.L_84:
        /*08b8*/ 	.byte	0x03, 0x38
        /*08ba*/ 	.short	0x0018


	//----- nvinfo : EIATTR_EXIT_INSTR_OFFSETS
	.align		4
        /*08bc*/ 	.byte	0x04, 0x1c
        /*08be*/ 	.short	(.L_86 - .L_85)


	//   ....[0]....
.L_85:
        /*08c0*/ 	.word	0x000090b0


	//   ....[1]....
        /*08c4*/ 	.word	0x0000a020


	//----- nvinfo : EIATTR_REQNTID
	.align		4
.L_86:
        /*08c8*/ 	.byte	0x04, 0x10
        /*08ca*/ 	.short	(.L_88 - .L_87)
.L_87:
        /*08cc*/ 	.word	0x00000200
        /*08d0*/ 	.word	0x00000001
        /*08d4*/ 	.word	0x00000001


	//----- nvinfo : EIATTR_CRS_STACK_SIZE
	.align		4
.L_88:
        /*08d8*/ 	.byte	0x04, 0x1e
        /*08da*/ 	.short	(.L_90 - .L_89)
.L_89:
        /*08dc*/ 	.word	0x00000000


	//----- nvinfo : EIATTR_CBANK_PARAM_SIZE
	.align		4
.L_90:
        /*08e0*/ 	.byte	0x03, 0x19
        /*08e2*/ 	.short	0x0470


	//----- nvinfo : EIATTR_PARAM_CBANK
	.align		4
        /*08e4*/ 	.byte	0x04, 0x0a
        /*08e6*/ 	.short	(.L_92 - .L_91)
	.align		4
.L_91:
        /*08e8*/ 	.word	index@(.nv.constant0.kernel_cutlass_kernel_flash_attncuteflash_bwd_sm100FlashAttentionBackwardSm100_object_at__tensor0000o12811101213_None_tensor0000o12811101213_None_tensor0000o12811101213_tensorptrf32gmemo1_0)
        /*08ec*/ 	.short	0x0380
        /*08ee*/ 	.short	0x0470


	//----- nvinfo : EIATTR_SW_WAR
	.align		4
.L_92:
        /*08f0*/ 	.byte	0x04, 0x36
        /*08f2*/ 	.short	(.L_94 - .L_93)
.L_93:
        /*08f4*/ 	.word	0x00000008
.L_94:


//--------------------- .nv.compat                --------------------------
	.section	.nv.compat,"",@"SHT_CUDA_COMPAT_INFO"
	.align	4
        /*0000*/ 	.byte	0x02, 0x02, 0x02, 0x00, 0x02, 0x05, 0x05, 0x00, 0x02, 0x03, 0x01, 0x00, 0x02, 0x06, 0x01, 0x00


//--------------------- .nv.callgraph             --------------------------
	.section	.nv.callgraph,"",@"SHT_CUDA_CALLGRAPH"
	.align	4
	.sectionentsize	8
	.align		4
        /*0000*/ 	.word	0x00000000
	.align		4
        /*0004*/ 	.word	0xffffffff
	.align		4
        /*0008*/ 	.word	0x00000000
	.align		4
        /*000c*/ 	.word	0xfffffffe
	.align		4
        /*0010*/ 	.word	0x00000000
	.align		4
        /*0014*/ 	.word	0xfffffffd
	.align		4
        /*0018*/ 	.word	0x00000000
	.align		4
        /*001c*/ 	.word	0xfffffffc


//--------------------- .text.kernel_cutlass_kernel_flash_attncuteflash_bwd_sm100FlashAttentionBackwardSm100_object_at__tensor0000o12811101213_None_tensor0000o12811101213_None_tensor0000o12811101213_tensorptrf32gmemo1_0 --------------------------
	.section	.text.kernel_cutlass_kernel_flash_attncuteflash_bwd_sm100FlashAttentionBackwardSm100_object_at__tensor0000o12811101213_None_tensor0000o12811101213_None_tensor0000o12811101213_tensorptrf32gmemo1_0,"ax",@progbits
	.align	128
        .global         kernel_cutlass_kernel_flash_attncuteflash_bwd_sm100FlashAttentionBackwardSm100_object_at__tensor0000o12811101213_None_tensor0000o12811101213_None_tensor0000o12811101213_tensorptrf32gmemo1_0
        .type           kernel_cutlass_kernel_flash_attncuteflash_bwd_sm100FlashAttentionBackwardSm100_object_at__tensor0000o12811101213_None_tensor0000o12811101213_None_tensor0000o12811101213_tensorptrf32gmemo1_0,@function
        .size           kernel_cutlass_kernel_flash_attncuteflash_bwd_sm100FlashAttentionBackwardSm100_object_at__tensor0000o12811101213_None_tensor0000o12811101213_None_tensor0000o12811101213_tensorptrf32gmemo1_0,(.L_x_144 - kernel_cutlass_kernel_flash_attncuteflash_bwd_sm100FlashAttentionBackwardSm100_object_at__tensor0000o12811101213_None_tensor0000o12811101213_None_tensor0000o12811101213_tensorptrf32gmemo1_0)
        .other          kernel_cutlass_kernel_flash_attncuteflash_bwd_sm100FlashAttentionBackwardSm100_object_at__tensor0000o12811101213_None_tensor0000o12811101213_None_tensor0000o12811101213_tensorptrf32gmemo1_0,@"STO_CUDA_ENTRY STV_DEFAULT"
kernel_cutlass_kernel_flash_attncuteflash_bwd_sm100FlashAttentionBackwardSm100_object_at__tensor0000o12811101213_None_tensor0000o12811101213_None_tensor0000o12811101213_tensorptrf32gmemo1_0:
.text.kernel_cutlass_kernel_flash_attncuteflash_bwd_sm100FlashAttentionBackwardSm100_object_at__tensor0000o12811101213_None_tensor0000o12811101213_None_tensor0000o12811101213_tensorptrf32gmemo1_0:
[----:B------:R-:W1:Y:S02]  /*0000*/  LDC R1, c[0x0][0x37c] ;  /* 0x0000df00ff017b82 */ /* 0x000e640000000800 */
[----:B-1----:R-:W-:Y:S01]  /*0010*/  IADD3 R1, PT, PT, R1, -0x8, RZ ;  /* 0xfffffff801017810 */ /* 0x002fe20007ffe0ff */
[----:B------:R-:W1:Y:S01]  /*0020*/  S2R R0, SR_TID.X ;  /* 0x0000000000007919 */ /* 0x000e620000002100 */
[----:B------:R-:W-:Y:S01]  /*0030*/  BSSY.RECONVERGENT B0, `(.L_x_0) ;  /* 0x000002e000007945 */ /* 0x000fe20003800200 */
[----:B-1----:R-:W-:-:S04]  /*0040*/  SHF.R.U32.HI R2, RZ, 0x5, R0 ;  /* 0x00000005ff027819 */ /* 0x002fc80000011600 */
[----:B------:R-:W-:-:S13]  /*0050*/  ISETP.NE.AND P1, PT, R2, 0xd, PT ;  /* 0x0000000d0200780c */ /* 0x000fda0003f25270 */
[----:B------:R-:W-:Y:S05]  /*0060*/  @P1 BRA `(.L_x_1) ;  /* 0x00000000005c1947 */ /* 0x000fea0003800000 */
[----:B------:R-:W-:Y:S01]  /*0070*/  ELECT P0, URZ, PT ;  /* 0x0000000000ff782f */ /* 0x000fe20003800000 */
[----:B------:R-:W-:-:S12]  /*0080*/  UPLOP3.LUT UP6, UPT, UPT, UPT, UPT, 0x40, 0x4 ;  /* 0x000000000004789c */ /* 0x000fd80003fce870 */
[----:B------:R-:W-:Y:S05]  /*0090*/  @!P0 BRA `(.L_x_2) ;  /* 0x00000000009c8947 */ /* 0x000fea0003800000 */
[----:B------:R-:W1:Y:S02]  /*00a0*/  LDCU.64 UR4, c[0x0][0x348] ;  /* 0x00006900ff0477ac */ /* 0x000e640008000a00 */
[----:B-1----:R-:W-:Y:S02]  /*00b0*/  UIADD3 UR14, UP5, UPT, UR4, 0x140, URZ ;  /* 0x00000140040e7890 */ /* 0x002fe4000ffbe0ff */
[----:B------:R-:W-:Y:S02]  /*00c0*/  UIADD3 UR12, UP4, UPT, UR4, 0x1c0, URZ ;  /* 0x000001c0040c7890 */ /* 0x000fe4000ff9e0ff */
[----:B------:R-:W-:Y:S02]  /*00d0*/  UIADD3 UR10, UP3, UPT, UR4, 0x240, URZ ;  /* 0x00000240040a7890 */ /* 0x000fe4000ff7e0ff */
[----:B------:R-:W-:Y:S02]  /*00e0*/  UIADD3 UR8, UP2, UPT, UR4, 0x2c0, URZ ;  /* 0x000002c004087890 */ /* 0x000fe4000ff5e0ff */
[----:B------:R-:W-:-:S02]  /*00f0*/  UIADD3 UR6, UP1, UPT, UR4, 0x340, URZ ;  /* 0x0000034004067890 */ /* 0x000fc4000ff3e0ff */
[----:B------:R-:W-:Y:S02]  /*0100*/  UIADD3.X UR15, UPT, UPT, URZ, UR5, URZ, UP5, !UPT ;  /* 0x00000005ff0f7290 */ /* 0x000fe4000affe4ff */
[----:B------:R-:W-:Y:S02]  /*0110*/  UIADD3 UR4, UP0, UPT, UR4, 0x3c0, URZ ;  /* 0x000003c004047890 */ /* 0x000fe4000ff1e0ff */
[----:B------:R-:W-:Y:S02]  /*0120*/  UIADD3.X UR13, UPT, UPT, URZ, UR5, URZ, UP4, !UPT ;  /* 0x00000005ff0d7290 */ /* 0x000fe4000a7fe4ff */
[----:B------:R-:W-:Y:S02]  /*0130*/  UIADD3.X UR11, UPT, UPT, URZ, UR5, URZ, UP3, !UPT ;  /* 0x00000005ff0b7290 */ /* 0x000fe40009ffe4ff */
[----:B------:R-:W-:Y:S01]  /*0140*/  UIADD3.X UR9, UPT, UPT, URZ, UR5, URZ, UP2, !UPT ;  /* 0x00000005ff097290 */ /* 0x000fe200097fe4ff */
[----:B------:R4:W-:Y:S01]  /*0150*/  UTMACCTL.PF [UR14] ;  /* 0x000000000e0079b9 */ /* 0x0009e20008040000 */
[----:B------:R-:W-:-:S03]  /*0160*/  UIADD3.X UR7, UPT, UPT, URZ, UR5, URZ, UP1, !UPT ;  /* 0x00000005ff077290 */ /* 0x000fc60008ffe4ff */
[----:B------:R4:W-:Y:S01]  /*0170*/  UTMACCTL.PF [UR12] ;  /* 0x000000000c0079b9 */ /* 0x0009e20008040000 */
[----:B------:R-:W-:Y:S01]  /*0180*/  UIADD3.X UR5, UPT, UPT, URZ, UR5, URZ, UP0, !UPT ;  /* 0x00000005ff057290 */ /* 0x000fe200087fe4ff */
[----:B------:R4:W-:Y:S02]  /*0190*/  UTMACCTL.PF [UR10] ;  /* 0x000000000a0079b9 */ /* 0x0009e40008040000 */
[----:B------:R4:W-:Y:S02]  /*01a0*/  UTMACCTL.PF [UR8] ;  /* 0x00000000080079b9 */ /* 0x0009e40008040000 */
[----:B------:R4:W-:Y:S04]  /*01b0*/  UTMACCTL.PF [UR6] ;  /* 0x00000000060079b9 */ /* 0x0009e80008040000 */
[----:B------:R4:W-:Y:S02]  /*01c0*/  UTMACCTL.PF [UR4] ;  /* 0x00000000040079b9 */ /* 0x0009e40008040000 */
[----:B----4-:R-:W-:Y:S05]  /*01d0*/  BRA `(.L_x_2) ;  /* 0x00000000004c7947 */ /* 0x010fea0003800000 */
.L_x_1:
[----:B------:R-:W-:Y:S01]  /*01e0*/  ISETP.NE.AND P0, PT, R2, RZ, PT ;  /* 0x000000ff0200720c */ /* 0x000fe20003f05270 */
[----:B------:R-:W-:-:S12]  /*01f0*/  UPLOP3.LUT UP6, UPT, UPT, UPT, UPT, 0x40, 0x4 ;  /* 0x000000000004789c */ /* 0x000fd80003fce870 */
[----:B------:R-:W-:Y:S05]  /*0200*/  @P0 BRA `(.L_x_2) ;  /* 0x0000000000400947 */ /* 0x000fea0003800000 */
[----:B------:R-:W1:Y:S01]  /*0210*/  S2UR UR4, SR_CgaCtaId ;  /* 0x00000000000479c3 */ /* 0x000e620000008800 */
[----:B------:R-:W-:Y:S01]  /*0220*/  UMOV UR5, 0x400 ;  /* 0x0000040000057882 */ /* 0x000fe20000000000 */
[----:B------:R-:W-:Y:S01]  /*0230*/  UMOV UR8, 0x1 ;  /* 0x0000000100087882 */ /* 0x000fe20000000000 */
[----:B------:R-:W-:Y:S01]  /*0240*/  UMOV UR6, 0x8 ;  /* 0x0000000800067882 */ /* 0x000fe20000000000 */
[----:B------:R-:W-:-:S04]  /*0250*/  UIADD3 UR8, UPT, UPT, -UR8, 0x100000, URZ ;  /* 0x0010000008087890 */ /* 0x000fc8000fffe1ff */
[----:B------:R-:W-:Y:S02]  /*0260*/  USHF.L.U32 UR9, UR8, 0xb, URZ ;  /* 0x0000000b08097899 */ /* 0x000fe400080006ff */
[----:B------:R-:W-:Y:S02]  /*0270*/  USHF.L.U32 UR8, UR8, 0x1, URZ ;  /* 0x0000000108087899 */ /* 0x000fe400080006ff */
[----:B------:R-:W-:Y:S02]  /*0280*/  UPLOP3.LUT UP6, UPT, UPT, UPT, UPT, 0x80, 0x8 ;  /* 0x000000000008789c */ /* 0x000fe40003fcf070 */
[----:B------:R-:W-:-:S04]  /*0290*/  UIADD3 UR6, UPT, UPT, -UR6, 0x100000, URZ ;  /* 0x0010000006067890 */ /* 0x000fc8000fffe1ff */
[----:B------:R-:W-:Y:S02]  /*02a0*/  USHF.L.U32 UR7, UR6, 0xb, URZ ;  /* 0x0000000b06077899 */ /* 0x000fe400080006ff */
[----:B------:R-:W-:Y:S02]  /*02b0*/  USHF.L.U32 UR6, UR6, 0x1, URZ ;  /* 0x0000000106067899 */ /* 0x000fe400080006ff */
[----:B-1----:R-:W-:Y:S01]  /*02c0*/  ULEA UR4, UR4, UR5, 0x18 ;  /* 0x0000000504047291 */ /* 0x002fe2000f8ec0ff */
[----:B------:R-:W1:Y:S11]  /*02d0*/  FENCE.VIEW.ASYNC.S ;  /* 0x00000000000073c6 */ /* 0x000e760000000000 */
[----:B-1----:R1:W2:Y:S01]  /*02e0*/  SYNCS.EXCH.64 URZ, [UR4+0x60], UR8 ;  /* 0x0000600804ff75b2 */ /* 0x0022a20008000100 */
[----:B------:R1:W3:Y:S01]  /*02f0*/  SYNCS.EXCH.64 URZ, [UR4+0x68], UR6 ;  /* 0x0000680604ff75b2 */ /* 0x0002e20008000100 */
[----:B------:R-:W-:Y:S01]  /*0300*/  NOP ;  /* 0x0000000000007918 */ /* 0x000fe20000000000 */
.L_x_2:
[----:B-1----:R-:W-:Y:S05]  /*0310*/  BSYNC.RECONVERGENT B0 ;  /* 0x0000000000007941 */ /* 0x002fea0003800200 */
.L_x_0:
[----:B------:R-:W-:Y:S01]  /*0320*/  NOP ;  /* 0x0000000000007918 */ /* 0x000fe20000000000 */
[----:B--23--:R-:W-:Y:S06]  /*0330*/  BAR.SYNC.DEFER_BLOCKING 0x0 ;  /* 0x0000000000007b1d */ /* 0x00cfec0000010000 */
[----:B------:R-:W-:Y:S05]  /*0340*/  BRA.U !UP6, `(.L_x_3) ;  /* 0x000000010e3c7547 */ /* 0x000fea000b800000 */
[----:B------:R-:W1:Y:S01]  /*0350*/  S2UR UR4, SR_CgaCtaId ;  /* 0x00000000000479c3 */ /* 0x000e620000008800 */
[----:B------:R-:W-:Y:S01]  /*0360*/  UMOV UR5, 0x400 ;  /* 0x0000040000057882 */ /* 0x000fe20000000000 */
[----:B------:R-:W-:Y:S01]  /*0370*/  UMOV UR8, 0x1 ;  /* 0x0000000100087882 */ /* 0x000fe20000000000 */
[----:B------:R-:W-:Y:S01]  /*0380*/  UMOV UR6, 0x8 ;  /* 0x0000000800067882 */ /* 0x000fe20000000000 */
[----:B------:R-:W-:-:S04]  /*0390*/  UIADD3 UR8, UPT, UPT, -UR8, 0x100000, URZ ;  /* 0x0010000008087890 */ /* 0x000fc8000fffe1ff */
[----:B------:R-:W-:Y:S02]  /*03a0*/  USHF.L.U32 UR9, UR8, 0xb, URZ ;  /* 0x0000000b08097899 */ /* 0x000fe400080006ff */
[----:B------:R-:W-:Y:S02]  /*03b0*/  USHF.L.U32 UR8, UR8, 0x1, URZ ;  /* 0x0000000108087899 */ /* 0x000fe400080006ff */
        /* <DEDUP_REMOVED lines=8> */
.L_x_3:
[----:B------:R-:W-:Y:S01]  /*0440*/  NOP ;  /* 0x0000000000007918 */ /* 0x000fe20000000000 */
[----:B--23--:R-:W-:Y:S06]  /*0450*/  BAR.SYNC.DEFER_BLOCKING 0x0 ;  /* 0x0000000000007b1d */ /* 0x00cfec0000010000 */
[----:B------:R-:W-:Y:S05]  /*0460*/  BRA.U !UP6, `(.L_x_4) ;  /* 0x000000010e447547 */ /* 0x000fea000b800000 */
[----:B-1----:R-:W1:Y:S01]  /*0470*/  S2UR UR4, SR_CgaCtaId ;  /* 0x00000000000479c3 */ /* 0x002e620000008800 */
        /* <DEDUP_REMOVED lines=11> */
[----:B-1----:R2:W3:Y:S01]  /*0530*/  SYNCS.EXCH.64 URZ, [UR4+0x90], UR8 ;  /* 0x0000900804ff75b2 */ /* 0x0024e20008000100 */
[----:B------:R2:W4:Y:S01]  /*0540*/  SYNCS.EXCH.64 URZ, [UR4+0x98], UR8 ;  /* 0x0000980804ff75b2 */ /* 0x0005220008000100 */
[----:B------:R2:W1:Y:S01]  /*0550*/  SYNCS.EXCH.64 URZ, [UR4+0xa0], UR6 ;  /* 0x0000a00604ff75b2 */ /* 0x0004620008000100 */
[----:B------:R2:W1:Y:S02]  /*0560*/  SYNCS.EXCH.64 URZ, [UR4+0xa8], UR6 ;  /* 0x0000a80604ff75b2 */ /* 0x0004640008000100 */
[----:B--2---:R-:W-:Y:S01]  /*0570*/  NOP ;  /* 0x0000000000007918 */ /* 0x004fe20000000000 */
.L_x_4:
[----:B------:R-:W-:Y:S01]  /*0580*/  NOP ;  /* 0x0000000000007918 */ /* 0x000fe20000000000 */
[----:B-1-34-:R-:W-:Y:S06]  /*0590*/  BAR.SYNC.DEFER_BLOCKING 0x0 ;  /* 0x0000000000007b1d */ /* 0x01afec0000010000 */
        /* <DEDUP_REMOVED lines=16> */
.L_x_5:
        /* <DEDUP_REMOVED lines=16> */
[----:B------:R2:W4:Y:S02]  /*07a0*/  SYNCS.EXCH.64 URZ, [UR4+0x88], UR6 ;  /* 0x0000880604ff75b2 */ /* 0x0005240008000100 */
[----:B--2---:R-:W-:Y:S01]  /*07b0*/  NOP ;  /* 0x0000000000007918 */ /* 0x004fe20000000000 */
.L_x_6:
[----:B------:R-:W-:Y:S01]  /*07c0*/  NOP ;  /* 0x0000000000007918 */ /* 0x000fe20000000000 */
[----:B---34-:R-:W-:Y:S06]  /*07d0*/  BAR.SYNC.DEFER_BLOCKING 0x0 ;  /* 0x0000000000007b1d */ /* 0x018fec0000010000 */
        /* <DEDUP_REMOVED lines=18> */
.L_x_7:
        /* <DEDUP_REMOVED lines=13> */
[----:B-1----:R2:W1:Y:S01]  /*09d0*/  SYNCS.EXCH.64 URZ, [UR4+0x50], UR6 ;  /* 0x0000500604ff75b2 */ /* 0x0024620008000100 */
[----:B------:R2:W4:Y:S01]  /*09e0*/  SYNCS.EXCH.64 URZ, [UR4+0x58], UR8 ;  /* 0x0000580804ff75b2 */ /* 0x0005220008000100 */
[----:B------:R2:W3:Y:S01]  /*09f0*/  SYNCS.EXCH.64 URZ, [UR4], UR6 ;  /* 0x0000000604ff75b2 */ /* 0x0004e20008000100 */
[----:B------:R2:W1:Y:S01]  /*0a00*/  SYNCS.EXCH.64 URZ, [UR4+0x8], UR6 ;  /* 0x0000080604ff75b2 */ /* 0x0004620008000100 */
[----:B------:R2:W1:Y:S01]  /*0a10*/  SYNCS.EXCH.64 URZ, [UR4+0x10], UR6 ;  /* 0x0000100604ff75b2 */ /* 0x0004620008000100 */
[----:B------:R2:W1:Y:S01]  /*0a20*/  SYNCS.EXCH.64 URZ, [UR4+0x18], UR6 ;  /* 0x0000180604ff75b2 */ /* 0x0004620008000100 */
[----:B------:R2:W1:Y:S01]  /*0a30*/  SYNCS.EXCH.64 URZ, [UR4+0x20], UR6 ;  /* 0x0000200604ff75b2 */ /* 0x0004620008000100 */
[----:B------:R2:W1:Y:S02]  /*0a40*/  SYNCS.EXCH.64 URZ, [UR4+0x28], UR6 ;  /* 0x0000280604ff75b2 */ /* 0x0004640008000100 */
[----:B--2---:R-:W-:Y:S01]  /*0a50*/  NOP ;  /* 0x0000000000007918 */ /* 0x004fe20000000000 */
.L_x_8:
[----:B------:R-:W-:Y:S01]  /*0a60*/  ISETP.NE.AND P0, PT, R2, 0xe, PT ;  /* 0x0000000e0200780c */ /* 0x000fe20003f05270 */
[----:B------:R-:W-:Y:S01]  /*0a70*/  NOP ;  /* 0x0000000000007918 */ /* 0x000fe20000000000 */
[----:B-1-34-:R-:W-:Y:S11]  /*0a80*/  BAR.SYNC.DEFER_BLOCKING 0x0 ;  /* 0x0000000000007b1d */ /* 0x01aff60000010000 */
[----:B------:R-:W-:Y:S05]  /*0a90*/  @!P0 BRA `(.L_x_9) ;  /* 0x0000005000f08947 */ /* 0x000fea0003800000 */
[----:B------:R-:W-:-:S13]  /*0aa0*/  ISETP.NE.AND P0, PT, R2, 0xf, PT ;  /* 0x0000000f0200780c */ /* 0x000fda0003f05270 */
[----:B------:R-:W-:Y:S05]  /*0ab0*/  @P0 BRA `(.L_x_10) ;  /* 0x00000000000c0947 */ /* 0x000fea0003800000 */
[----:B------:R-:W-:-:S08]  /*0ac0*/  NOP ;  /* 0x0000000000007918 */ /* 0x000fd00000000000 */
[----:B------:R-:W1:-:S00]  /*0ad0*/  USETMAXREG.DEALLOC.CTAPOOL 0x18 ;  /* 0x00000018000079c8 */ /* 0x000e4000080e0500 */
[----:B-1----:R-:W-:Y:S05]  /*0ae0*/  BRA `(.L_x_11) ;  /* 0x0000005000e47947 */ /* 0x002fea0003800000 */
.L_x_10:
[----:B------:R-:W-:Y:S04]  /*0af0*/  BSSY.RECONVERGENT B0, `(.L_x_12) ;  /* 0x000012b000007945 */ /* 0x000fe80003800200 */
[----:B------:R-:W-:Y:S05]  /*0b00*/  @P1 BRA `(.L_x_13) ;  /* 0x0000001000a41947 */ /* 0x000fea0003800000 */
[----:B------:R-:W-:-:S08]  /*0b10*/  NOP ;  /* 0x0000000000007918 */ /* 0x000fd00000000000 */
[----:B------:R-:W1:-:S00]  /*0b20*/  USETMAXREG.DEALLOC.CTAPOOL 0x58 ;  /* 0x00000058000079c8 */ /* 0x000e4000080e0500 */
[----:B------:R-:W2:Y:S01]  /*0b30*/  S2UR UR54, SR_CgaCtaId ;  /* 0x00000000003679c3 */ /* 0x000ea20000008800 */
[----:B------:R-:W-:Y:S01]  /*0b40*/  UMOV UR49, 0x400 ;  /* 0x0000040000317882 */ /* 0x000fe20000000000 */
[----:B-1----:R-:W-:Y:S01]  /*0b50*/  HFMA2 R4, -RZ, RZ, -0.0 , 0 ;  /* 0x80000000ff047431 */ /* 0x002fe200000001ff */
[----:B------:R-:W1:Y:S01]  /*0b60*/  LDCU.64 UR4, c[0x0][0x348] ;  /* 0x00006900ff0477ac */ /* 0x000e620008000a00 */
[----:B------:R-:W3:Y:S04]  /*0b70*/  LDCU UR23, c[0x0][0x380] ;  /* 0x00007000ff1777ac */ /* 0x000ee80008000800 */
[----:B------:R-:W4:Y:S01]  /*0b80*/  S2UR UR51, SR_CTAID.X ;  /* 0x00000000003379c3 */ /* 0x000f220000002500 */
[----:B------:R-:W3:Y:S01]  /*0b90*/  LDCU UR8, c[0x0][0x38c] ;  /* 0x00007180ff0877ac */ /* 0x000ee20008000800 */
[----:B------:R-:W5:Y:S06]  /*0ba0*/  LDCU.64 UR6, c[0x0][0x348] ;  /* 0x00006900ff0677ac */ /* 0x000f6c0008000a00 */
[----:B------:R-:W3:Y:S01]  /*0bb0*/  S2UR UR36, SR_CTAID.Y ;  /* 0x00000000002479c3 */ /* 0x000ee20000002600 */
[----:B------:R-:W3:Y:S01]  /*0bc0*/  LDCU.64 UR12, c[0x0][0x348] ;  /* 0x00006900ff0c77ac */ /* 0x000ee20008000a00 */
[----:B------:R-:W3:Y:S06]  /*0bd0*/  LDCU.64 UR16, c[0x0][0x348] ;  /* 0x00006900ff1077ac */ /* 0x000eec0008000a00 */
[----:B------:R-:W3:Y:S01]  /*0be0*/  S2UR UR37, SR_CTAID.Z ;  /* 0x00000000002579c3 */ /* 0x000ee20000002700 */
[----:B--2---:R-:W-:-:S02]  /*0bf0*/  ULEA UR49, UR54, UR49, 0x18 ;  /* 0x0000003136317291 */ /* 0x004fc4000f8ec0ff */
[----:B-1----:R-:W-:Y:S01]  /*0c00*/  UIADD3 UR11, UP3, UPT, UR4, 0x1c0, URZ ;  /* 0x000001c0040b7890 */ /* 0x002fe2000ff7e0ff */
[----:B------:R-:W-:Y:S01]  /*0c10*/  UMOV UR50, URZ ;  /* 0x000000ff00327c82 */ /* 0x000fe20008000000 */
[----:B----4-:R-:W-:Y:S02]  /*0c20*/  USHF.L.U32 UR51, UR51, 0x7, URZ ;  /* 0x0000000733337899 */ /* 0x010fe400080006ff */
[----:B-----5:R-:W-:-:S03]  /*0c30*/  UIADD3 UR9, UP2, UPT, UR6, 0x1c0, URZ ;  /* 0x000001c006097890 */ /* 0x020fc6000ff5e0ff */
[----:B------:R-:W1:Y:S01]  /*0c40*/  SYNCS.PHASECHK.TRANS64.TRYWAIT P0, [UR49+0x10], R4 ;  /* 0x00001004ff0075a7 */ /* 0x000e620008001131 */
[----:B---3--:R-:W-:Y:S02]  /*0c50*/  UIADD3 UR4, UPT, UPT, -UR8, UR51, UR23 ;  /* 0x0000003308047290 */ /* 0x008fe4000fffe117 */
[----:B------:R-:W-:Y:S01]  /*0c60*/  UIADD3.X UR10, UPT, UPT, URZ, UR5, URZ, UP3, !UPT ;  /* 0x00000005ff0a7290 */ /* 0x000fe20009ffe4ff */
[----:B------:R-:W-:Y:S01]  /*0c70*/  UMOV UR26, 0x40 ;  /* 0x00000040001a7882 */ /* 0x000fe20000000000 */
[----:B------:R-:W-:Y:S01]  /*0c80*/  UMOV UR18, URZ ;  /* 0x000000ff00127c82 */ /* 0x000fe20008000000 */
[----:B------:R-:W-:Y:S02]  /*0c90*/  UIADD3 UR6, UP1, UPT, UR12, 0x140, URZ ;  /* 0x000001400c067890 */ /* 0x000fe4000ff3e0ff */
[----:B------:R-:W-:Y:S02]  /*0ca0*/  UIADD3 UR14, UP0, UPT, UR16, 0x140, URZ ;  /* 0x00000140100e7890 */ /* 0x000fe4000ff1e0ff */
[----:B------:R-:W-:-:S02]  /*0cb0*/  UIADD3.X UR8, UPT, UPT, URZ, UR7, URZ, UP2, !UPT ;  /* 0x00000007ff087290 */ /* 0x000fc400097fe4ff */
[----:B------:R-:W-:Y:S01]  /*0cc0*/  USHF.R.S32.HI UR5, URZ, 0x1f, UR4 ;  /* 0x0000001fff057899 */ /* 0x000fe20008011404 */
[----:B------:R-:W-:Y:S01]  /*0cd0*/  UMOV UR52, UR36 ;  /* 0x0000002400347c82 */ /* 0x000fe20008000000 */
[----:B------:R-:W-:Y:S01]  /*0ce0*/  UMOV UR53, UR37 ;  /* 0x0000002500357c82 */ /* 0x000fe20008000000 */
[----:B------:R-:W-:Y:S01]  /*0cf0*/  UMOV UR28, UR36 ;  /* 0x00000024001c7c82 */ /* 0x000fe20008000000 */
[----:B------:R-:W-:Y:S01]  /*0d00*/  UMOV UR29, UR37 ;  /* 0x00000025001d7c82 */ /* 0x000fe20008000000 */
[----:B------:R-:W-:Y:S01]  /*0d10*/  UMOV UR20, UR36 ;  /* 0x0000002400147c82 */ /* 0x000fe20008000000 */
[----:B------:R-:W-:Y:S01]  /*0d20*/  UMOV UR21, UR37 ;  /* 0x0000002500157c82 */ /* 0x000fe20008000000 */
[----:B-1----:R-:W-:Y:S05]  /*0d30*/  @!P0 BRA `(.L_x_14) ;  /* 0x0000009000bc8947 */ /* 0x002fea0003800000 */
.L_x_77:
[----:B------:R-:W-:Y:S01]  /*0d40*/  ELECT P0, URZ, PT ;  /* 0x0000000000ff782f */ /* 0x000fe20003800000 */
[----:B------:R-:W-:Y:S02]  /*0d50*/  ULOP3.LUT UR11, UR11, UR10, URZ, 0x3c, !UPT ;  /* 0x0000000a0b0b7292 */ /* 0x000fe4000f8e3cff */
[----:B------:R-:W-:Y:S02]  /*0d60*/  ULOP3.LUT UR9, UR9, UR8, URZ, 0x3c, !UPT ;  /* 0x0000000809097292 */ /* 0x000fe4000f8e3cff */
[----:B------:R-:W-:Y:S02]  /*0d70*/  ULEA.HI UR4, UR5, UR4, URZ, 0x7 ;  /* 0x0000000405047291 */ /* 0x000fe4000f8f38ff */
[----:B------:R-:W-:Y:S02]  /*0d80*/  ULOP3.LUT UR10, UR11, UR10, URZ, 0x3c, !UPT ;  /* 0x0000000a0b0a7292 */ /* 0x000fe4000f8e3cff */
[----:B------:R-:W-:Y:S02]  /*0d90*/  ULOP3.LUT UR8, UR9, UR8, URZ, 0x3c, !UPT ;  /* 0x0000000809087292 */ /* 0x000fe4000f8e3cff */
[----:B------:R-:W-:-:S02]  /*0da0*/  USHF.R.S32.HI UR4, URZ, 0x7, UR4 ;  /* 0x00000007ff047899 */ /* 0x000fc40008011404 */
[----:B-1----:R-:W-:Y:S01]  /*0db0*/  @P0 MOV R3, 0x10000 ;  /* 0x0001000000030802 */ /* 0x002fe20000000f00 */
[----:B------:R-:W-:Y:S02]  /*0dc0*/  UIADD3 UR48, UPT, UPT, UR49, 0x10400, URZ ;  /* 0x0001040031307890 */ /* 0x000fe4000fffe0ff */
[----:B------:R-:W-:Y:S01]  /*0dd0*/  ULOP3.LUT UR11, UR11, UR10, URZ, 0x3c, !UPT ;  /* 0x0000000a0b0b7292 */ /* 0x000fe2000f8e3cff */
[----:B------:R1:W-:Y:S01]  /*0de0*/  @P0 SYNCS.ARRIVE.TRANS64 RZ, [UR49], R3 ;  /* 0x00000003ffff09a7 */ /* 0x0003e20008000031 */
[----:B------:R-:W-:Y:S02]  /*0df0*/  UIADD3.X UR7, UPT, UPT, URZ, UR17, URZ, UP0, !UPT ;  /* 0x00000011ff077290 */ /* 0x000fe400087fe4ff */
[----:B------:R-:W-:Y:S02]  /*0e00*/  UIADD3 UR24, UPT, UPT, UR49, 0x14400, URZ ;  /* 0x0001440031187890 */ /* 0x000fe4000fffe0ff */
[----:B------:R-:W-:Y:S02]  /*0e10*/  ULOP3.LUT UR9, UR9, UR8, URZ, 0x3c, !UPT ;  /* 0x0000000809097292 */ /* 0x000fe4000f8e3cff */
[----:B------:R-:W-:Y:S01]  /*0e20*/  UISETP.LT.AND UP0, UPT, URZ, UR4, UPT ;  /* 0x00000004ff00728c */ /* 0x000fe2000bf01270 */
[----:B------:R2:W-:Y:S01]  /*0e30*/  UTMALDG.4D [UR48], [UR10], desc[URZ] ;  /* 0x0000ff300a0075b4 */ /* 0x0005e20008019000 */
[----:B------:R-:W-:Y:S01]  /*0e40*/  UMOV UR25, UR49 ;  /* 0x0000003100197c82 */ /* 0x000fe20008000000 */
[----:B------:R-:W-:Y:S01]  /*0e50*/  UMOV UR27, UR51 ;  /* 0x00000033001b7c82 */ /* 0x000fe20008000000 */
[----:B------:R-:W-:-:S02]  /*0e60*/  USEL UR22, URZ, UR4, !UP0 ;  /* 0x00000004ff167287 */ /* 0x000fc4000c000000 */
[----:B------:R-:W-:Y:S02]  /*0e70*/  UIADD3.X UR5, UPT, UPT, URZ, UR13, URZ, UP1, !UPT ;  /* 0x0000000dff057290 */ /* 0x000fe40008ffe4ff */
[----:B------:R-:W-:Y:S01]  /*0e80*/  UIADD3 UR16, UPT, UPT, UR49, 0x400, URZ ;  /* 0x0000040031107890 */ /* 0x000fe2000fffe0ff */
[----:B------:R3:W-:Y:S01]  /*0e90*/  UTMALDG.4D [UR24], [UR8], desc[URZ] ;  /* 0x0000ff18080075b4 */ /* 0x0007e20008019000 */
[----:B------:R-:W-:Y:S01]  /*0ea0*/  USHF.L.U32 UR35, UR22, 0x7, URZ ;  /* 0x0000000716237899 */ /* 0x000fe200080006ff */
[----:B------:R-:W-:Y:S01]  /*0eb0*/  UMOV UR17, UR49 ;  /* 0x0000003100117c82 */ /* 0x000fe20008000000 */
[----:B------:R-:W-:Y:S01]  /*0ec0*/  UMOV UR4, UR6 ;  /* 0x0000000600047c82 */ /* 0x000fe20008000000 */
[----:B------:R-:W-:Y:S01]  /*0ed0*/  UMOV UR12, UR36 ;  /* 0x00000024000c7c82 */ /* 0x000fe20008000000 */
[----:B------:R-:W-:Y:S01]  /*0ee0*/  UMOV UR13, UR37 ;  /* 0x00000025000d7c82 */ /* 0x000fe20008000000 */
[----:B------:R-:W-:Y:S02]  /*0ef0*/  UMOV UR6, UR14 ;  /* 0x0000000e00067c82 */ /* 0x000fe40008000000 */
[----:B------:R-:W-:-:S02]  /*0f00*/  UMOV UR19, UR35 ;  /* 0x0000002300137c82 */ /* 0x000fc40008000000 */
[----:B------:R-:W-:Y:S01]  /*0f10*/  UTMALDG.4D [UR16], [UR4], desc[URZ] ;  /* 0x0000ff10040075b4 */ /* 0x000fe20008019000 */
[----:B--2---:R-:W-:Y:S01]  /*0f20*/  UMOV UR10, 0x40 ;  /* 0x00000040000a7882 */ /* 0x004fe20000000000 */
[----:B------:R-:W-:Y:S01]  /*0f30*/  UMOV UR11, UR35 ;  /* 0x00000023000b7c82 */ /* 0x000fe20008000000 */
[----:B---3--:R-:W-:Y:S01]  /*0f40*/  UIADD3 UR8, UPT, UPT, UR49, 0x4400, URZ ;  /* 0x0000440031087890 */ /* 0x008fe2000fffe0ff */
[----:B------:R-:W-:-:S08]  /*0f50*/  UMOV UR9, UR49 ;  /* 0x0000003100097c82 */ /* 0x000fd00008000000 */
[----:B------:R2:W-:Y:S01]  /*0f60*/  UTMALDG.4D [UR8], [UR6], desc[URZ] ;  /* 0x0000ff08060075b4 */ /* 0x0005e20008019000 */
[----:B------:R-:W3:Y:S01]  /*0f70*/  SYNCS.PHASECHK.TRANS64.TRYWAIT P0, [UR49+0x40], R4 ;  /* 0x00004004ff0075a7 */ /* 0x000ee20008001131 */
[----:B--2---:R-:W2:Y:S01]  /*0f80*/  LDCU.128 UR8, c[0x0][0x3c0] ;  /* 0x00007800ff0877ac */ /* 0x004ea20008000c00 */
[----:B------:R-:W4:Y:S01]  /*0f90*/  LDCU.64 UR12, c[0x0][0x3a8] ;  /* 0x00007500ff0c77ac */ /* 0x000f220008000a00 */
[----:B--2---:R-:W-:-:S04]  /*0fa0*/  UIMAD.WIDE.U32 UR4, UR36, UR8, URZ ;  /* 0x00000008240472a5 */ /* 0x004fc8000f8e00ff */
[----:B------:R-:W-:-:S04]  /*0fb0*/  UIMAD UR5, UR36, UR9, UR5 ;  /* 0x00000009240572a4 */ /* 0x000fc8000f8e0205 */
[----:B------:R-:W-:Y:S01]  /*0fc0*/  UIMAD.WIDE.U32 UR52, UR37, UR10, UR4 ;  /* 0x0000000a253472a5 */ /* 0x000fe2000f8e0004 */
[----:B-1-34-:R-:W-:Y:S11]  /*0fd0*/  @!P0 BRA `(.L_x_15) ;  /* 0x0000009000348947 */ /* 0x01aff60003800000 */
.L_x_79:
[----:B------:R-:W-:Y:S01]  /*0fe0*/  ELECT P0, URZ, PT ;  /* 0x0000000000ff782f */ /* 0x000fe20003800000 */
[----:B------:R-:W-:Y:S02]  /*0ff0*/  UIMAD UR48, UR37, UR11, UR53 ;  /* 0x0000000b253072a4 */ /* 0x000fe4000f8e0235 */
[----:B------:R-:W-:Y:S02]  /*1000*/  UIADD3 UR5, UP0, UPT, UR35, UR52, URZ ;  /* 0x0000003423057290 */ /* 0x000fe4000ff1e0ff */
[----:B------:R-:W-:Y:S02]  /*1010*/  UIADD3 UR6, UPT, UPT, UR49, 0x30400, URZ ;  /* 0x0003040031067890 */ /* 0x000fe4000fffe0ff */
[----:B------:R-:W-:Y:S02]  /*1020*/  UIADD3.X UR8, UPT, UPT, URZ, UR48, URZ, UP0, !UPT ;  /* 0x00000030ff087290 */ /* 0x000fe400087fe4ff */
[----:B------:R-:W-:Y:S02]  /*1030*/  ULEA UR4, UP0, UR5, UR12, 0x2 ;  /* 0x0000000c05047291 */ /* 0x000fe4000f8010ff */
[----:B------:R-:W-:-:S02]  /*1040*/  UIADD3 UR7, UPT, UPT, UR49, 0x30, URZ ;  /* 0x0000003031077890 */ /* 0x000fc4000fffe0ff */
[----:B-1----:R-:W-:Y:S01]  /*1050*/  @P0 MOV R3, 0x200 ;  /* 0x0000020000030802 */ /* 0x002fe20000000f00 */
[----:B------:R-:W-:Y:S02]  /*1060*/  UPRMT UR6, UR54, 0x654, UR6 ;  /* 0x0000065436067896 */ /* 0x000fe40008000006 */
[----:B------:R-:W-:Y:S01]  /*1070*/  ULEA.HI.X UR5, UR5, UR13, UR8, 0x2, UP0 ;  /* 0x0000000d05057291 */ /* 0x000fe200080f1408 */
[----:B------:R1:W-:Y:S01]  /*1080*/  @P0 SYNCS.ARRIVE.TRANS64 RZ, [UR49+0x30], R3 ;  /* 0x00003003ffff09a7 */ /* 0x0003e20008000031 */
[----:B------:R-:W2:Y:S01]  /*1090*/  LDCU.64 UR12, c[0x0][0x348] ;  /* 0x00006900ff0c77ac */ /* 0x000ea20008000a00 */
[----:B------:R-:W-:Y:S01]  /*10a0*/  UMOV UR8, 0x20 ;  /* 0x0000002000087882 */ /* 0x000fe20000000000 */
[----:B------:R-:W3:Y:S05]  /*10b0*/  LDCU.64 UR16, c[0x0][0x348] ;  /* 0x00006900ff1077ac */ /* 0x000eea0008000a00 */
[----:B------:R4:W-:Y:S01]  /*10c0*/  UBLKCP.S.G [UR6], [UR4], UR8 ;  /* 0x00000006040073ba */ /* 0x0009e20008000208 */
[----:B------:R-:W5:Y:S01]  /*10d0*/  LDCU.64 UR24, c[0x0][0x348] ;  /* 0x00006900ff1877ac */ /* 0x000f620008000a00 */
[----:B------:R-:W-:Y:S01]  /*10e0*/  UMOV UR42, URZ ;  /* 0x000000ff002a7c82 */ /* 0x000fe20008000000 */
[----:B------:R-:W-:Y:S01]  /*10f0*/  UMOV UR26, 0x40 ;  /* 0x00000040001a7882 */ /* 0x000fe20000000000 */
[----:B------:R-:W1:Y:S01]  /*1100*/  SYNCS.PHASECHK.TRANS64.TRYWAIT P0, [UR49+0x28], R4 ;  /* 0x00002804ff0075a7 */ /* 0x000e620008001131 */
[----:B------:R-:W-:Y:S01]  /*1110*/  UMOV UR18, URZ ;  /* 0x000000ff00127c82 */ /* 0x000fe20008000000 */
[----:B------:R-:W-:Y:S01]  /*1120*/  UMOV UR44, UR36 ;  /* 0x00000024002c7c82 */ /* 0x000fe20008000000 */
[----:B------:R-:W-:Y:S01]  /*1130*/  UMOV UR45, UR37 ;  /* 0x00000025002d7c82 */ /* 0x000fe20008000000 */
[----:B---3--:R-:W-:-:S02]  /*1140*/  UIADD3 UR10, UP1, UPT, UR16, 0x2c0, URZ ;  /* 0x000002c0100a7890 */ /* 0x008fc4000ff3e0ff */
[----:B-----5:R-:W-:Y:S01]  /*1150*/  UIADD3 UR14, UP0, UPT, UR24, 0x2c0, URZ ;  /* 0x000002c0180e7890 */ /* 0x020fe2000ff1e0ff */
[----:B----4-:R-:W3:Y:S01]  /*1160*/  LDCU.64 UR8, c[0x0][0x348] ;  /* 0x00006900ff0877ac */ /* 0x010ee20008000a00 */
[----:B--2---:R-:W-:Y:S02]  /*1170*/  UIADD3 UR6, UP2, UPT, UR12, 0x240, URZ ;  /* 0x000002400c067890 */ /* 0x004fe4000ff5e0ff */
[----:B---3--:R-:W-:Y:S01]  /*1180*/  UIADD3 UR4, UP3, UPT, UR8, 0x240, URZ ;  /* 0x0000024008047890 */ /* 0x008fe2000ff7e0ff */
[----:B-1----:R-:W-:Y:S11]  /*1190*/  @!P0 BRA `(.L_x_16) ;  /* 0x0000008c00e48947 */ /* 0x002ff60003800000 */
.L_x_81:
[----:B------:R-:W-:Y:S01]  /*11a0*/  ELECT P0, URZ, PT ;  /* 0x0000000000ff782f */ /* 0x000fe20003800000 */
[----:B------:R-:W-:Y:S02]  /*11b0*/  UIADD3.X UR5, UPT, UPT, URZ, UR9, URZ, UP3, !UPT ;  /* 0x00000009ff057290 */ /* 0x000fe40009ffe4ff */
[----:B------:R-:W-:Y:S02]  /*11c0*/  UIADD3.X UR15, UPT, UPT, URZ, UR25, URZ, UP0, !UPT ;  /* 0x00000019ff0f7290 */ /* 0x000fe400087fe4ff */
[----:B------:R-:W-:Y:S02]  /*11d0*/  UIADD3 UR40, UPT, UPT, UR49, 0x18400, URZ ;  /* 0x0001840031287890 */ /* 0x000fe4000fffe0ff */
[----:B------:R-:W-:Y:S02]  /*11e0*/  UIADD3 UR41, UPT, UPT, UR49, 0x20, URZ ;  /* 0x0000002031297890 */ /* 0x000fe4000fffe0ff */
[----:B------:R-:W-:Y:S02]  /*11f0*/  UIADD3.X UR7, UPT, UPT, URZ, UR13, URZ, UP2, !UPT ;  /* 0x0000000dff077290 */ /* 0x000fe400097fe4ff */
[----:B------:R-:W-:-:S02]  /*1200*/  UIADD3.X UR11, UPT, UPT, URZ, UR17, URZ, UP1, !UPT ;  /* 0x00000011ff0b7290 */ /* 0x000fc40008ffe4ff */
[----:B-1----:R-:W-:Y:S01]  /*1210*/  @P0 MOV R3, 0x10000 ;  /* 0x0001000000030802 */ /* 0x002fe20000000f00 */
[----:B------:R-:W-:Y:S02]  /*1220*/  UIADD3 UR24, UPT, UPT, UR49, 0x1c400, URZ ;  /* 0x0001c40031187890 */ /* 0x000fe4000fffe0ff */
[----:B------:R-:W-:Y:S01]  /*1230*/  UIADD3 UR25, UPT, UPT, UR49, 0x20, URZ ;  /* 0x0000002031197890 */ /* 0x000fe2000fffe0ff */
[----:B------:R1:W-:Y:S01]  /*1240*/  @P0 SYNCS.ARRIVE.TRANS64 RZ, [UR49+0x20], R3 ;  /* 0x00002003ffff09a7 */ /* 0x0003e20008000031 */
[----:B------:R-:W-:Y:S02]  /*1250*/  UIADD3 UR16, UPT, UPT, UR49, 0x20400, URZ ;  /* 0x0002040031107890 */ /* 0x000fe4000fffe0ff */
[----:B------:R-:W-:Y:S02]  /*1260*/  UIADD3 UR17, UPT, UPT, UR49, 0x20, URZ ;  /* 0x0000002031117890 */ /* 0x000fe4000fffe0ff */
[----:B------:R-:W-:Y:S02]  /*1270*/  UIADD3 UR8, UPT, UPT, UR49, 0x24400, URZ ;  /* 0x0002440031087890 */ /* 0x000fe4000fffe0ff */
[----:B------:R-:W-:Y:S01]  /*1280*/  UIADD3 UR9, UPT, UPT, UR49, 0x20, URZ ;  /* 0x0000002031097890 */ /* 0x000fe2000fffe0ff */
[----:B------:R-:W-:Y:S01]  /*1290*/  UMOV UR43, UR51 ;  /* 0x00000033002b7c82 */ /* 0x000fe20008000000 */
[----:B------:R-:W-:Y:S01]  /*12a0*/  UMOV UR28, UR36 ;  /* 0x00000024001c7c82 */ /* 0x000fe20008000000 */
[----:B------:R-:W-:Y:S01]  /*12b0*/  UMOV UR29, UR37 ;  /* 0x00000025001d7c82 */ /* 0x000fe20008000000 */
[----:B------:R-:W-:Y:S01]  /*12c0*/  UMOV UR27, UR51 ;  /* 0x00000033001b7c82 */ /* 0x000fe20008000000 */
[----:B------:R-:W-:Y:S01]  /*12d0*/  UMOV UR20, UR36 ;  /* 0x0000002400147c82 */ /* 0x000fe20008000000 */
[----:B------:R-:W-:Y:S01]  /*12e0*/  UMOV UR21, UR37 ;  /* 0x0000002500157c82 */ /* 0x000fe20008000000 */
[----:B------:R-:W-:Y:S01]  /*12f0*/  UTMALDG.4D [UR40], [UR4], desc[URZ] ;  /* 0x0000ff28040075b4 */ /* 0x000fe20008019000 */
[----:B------:R-:W-:Y:S01]  /*1300*/  UMOV UR19, UR35 ;  /* 0x0000002300137c82 */ /* 0x000fe20008000000 */
[----:B------:R-:W-:Y:S01]  /*1310*/  UMOV UR12, UR36 ;  /* 0x00000024000c7c82 */ /* 0x000fe20008000000 */
[----:B------:R-:W-:Y:S01]  /*1320*/  UMOV UR13, UR37 ;  /* 0x00000025000d7c82 */ /* 0x000fe20008000000 */
[----:B------:R2:W-:Y:S01]  /*1330*/  UTMALDG.4D [UR24], [UR6], desc[URZ] ;  /* 0x0000ff18060075b4 */ /* 0x0005e20008019000 */
[----:B------:R3:W-:Y:S01]  /*1340*/  UTMALDG.4D [UR16], [UR10], desc[URZ] ;  /* 0x0000ff100a0075b4 */ /* 0x0007e20008019000 */
[----:B--2---:R-:W2:Y:S01]  /*1350*/  LDCU.64 UR6, c[0x0][0x3e8] ;  /* 0x00007d00ff0677ac */ /* 0x004ea20008000a00 */
[----:B---3--:R-:W-:Y:S01]  /*1360*/  UMOV UR10, 0x40 ;  /* 0x00000040000a7882 */ /* 0x008fe20000000000 */
[----:B------:R-:W-:-:S02]  /*1370*/  UMOV UR11, UR35 ;  /* 0x00000023000b7c82 */ /* 0x000fc40008000000 */
[----:B------:R3:W-:Y:S01]  /*1380*/  UTMALDG.4D [UR8], [UR14], desc[URZ] ;  /* 0x0000ff080e0075b4 */ /* 0x0007e20008019000 */
[----:B------:R-:W4:Y:S01]  /*1390*/  SYNCS.PHASECHK.TRANS64.TRYWAIT P0, [UR49+0x58], R4 ;  /* 0x00005804ff0075a7 */ /* 0x000f220008001131 */
[----:B--2---:R-:W-:-:S04]  /*13a0*/  UIMAD.WIDE.U32 UR4, UR36, UR6, URZ ;  /* 0x00000006240472a5 */ /* 0x004fc8000f8e00ff */
[----:B------:R-:W-:Y:S01]  /*13b0*/  UIMAD UR5, UR36, UR7, UR5 ;  /* 0x00000007240572a4 */ /* 0x000fe2000f8e0205 */
[----:B---3--:R-:W2:Y:S01]  /*13c0*/  LDCU.64 UR14, c[0x0][0x3f0] ;  /* 0x00007e00ff0e77ac */ /* 0x008ea20008000a00 */
[----:B------:R-:W3:Y:S02]  /*13d0*/  LDCU.64 UR8, c[0x0][0x3d0] ;  /* 0x00007a00ff0877ac */ /* 0x000ee40008000a00 */
[----:B--2---:R-:W-:-:S04]  /*13e0*/  UIMAD.WIDE.U32 UR42, UR37, UR14, UR4 ;  /* 0x0000000e252a72a5 */ /* 0x004fc8000f8e0004 */
[----:B------:R-:W-:Y:S02]  /*13f0*/  UIMAD UR15, UR37, UR15, UR43 ;  /* 0x0000000f250f72a4 */ /* 0x000fe4000f8e022b */
[----:B------:R-:W-:-:S04]  /*1400*/  UIADD3 UR4, UP0, UPT, UR35, UR42, URZ ;  /* 0x0000002a23047290 */ /* 0x000fc8000ff1e0ff */
[----:B------:R-:W-:Y:S02]  /*1410*/  UIADD3.X UR5, UPT, UPT, URZ, UR15, URZ, UP0, !UPT ;  /* 0x0000000fff057290 */ /* 0x000fe400087fe4ff */
[----:B---3--:R-:W-:Y:S01]  /*1420*/  ULEA UR7, UP0, UR4, UR8, 0x2 ;  /* 0x0000000804077291 */ /* 0x008fe2000f8010ff */
[----:B-1--4-:R-:W-:Y:S11]  /*1430*/  @!P0 BRA `(.L_x_17) ;  /* 0x0000008c005c8947 */ /* 0x012ff60003800000 */
.L_x_83:
[----:B------:R-:W-:Y:S01]  /*1440*/  ELECT P0, URZ, PT ;  /* 0x0000000000ff782f */ /* 0x000fe20003800000 */
[----:B------:R-:W-:Y:S01]  /*1450*/  HFMA2 R6, -RZ, RZ, 0, 5.9604644775390625e-08 ;  /* 0x00000001ff067431 */ /* 0x000fe200000001ff */
[----:B------:R-:W-:Y:S01]  /*1460*/  ULEA.HI.X UR5, UR4, UR9, UR5, 0x2, UP0 ;  /* 0x0000000904057291 */ /* 0x000fe200080f1405 */
[----:B------:R-:W-:Y:S01]  /*1470*/  IMAD.MOV.U32 R7, RZ, RZ, RZ ;  /* 0x000000ffff077224 */ /* 0x000fe200078e00ff */
[----:B------:R-:W-:Y:S01]  /*1480*/  UIADD3 UR4, UPT, UPT, UR49, 0x30800, URZ ;  /* 0x0003080031047890 */ /* 0x000fe2000fffe0ff */
[----:B------:R-:W-:Y:S01]  /*1490*/  MOV R4, 0x2 ;  /* 0x0000000200047802 */ /* 0x000fe20000000f00 */
[----:B------:R-:W-:Y:S02]  /*14a0*/  UIADD3 UR6, UPT, UPT, -UR23, URZ, URZ ;  /* 0x000000ff17067290 */ /* 0x000fe4000fffe1ff */
[----:B------:R-:W-:Y:S02]  /*14b0*/  UIADD3 UR9, UPT, UPT, UR49, 0x50, URZ ;  /* 0x0000005031097890 */ /* 0x000fe4000fffe0ff */
[----:B------:R-:W-:-:S02]  /*14c0*/  UPRMT UR8, UR54, 0x654, UR4 ;  /* 0x0000065436087896 */ /* 0x000fc40008000004 */
[----:B------:R-:W-:Y:S01]  /*14d0*/  UIADD3 UR10, UPT, UPT, UR23, -0x1, URZ ;  /* 0xffffffff170a7890 */ /* 0x000fe2000fffe0ff */
[----:B-1----:R-:W-:Y:S01]  /*14e0*/  @P0 IMAD.MOV.U32 R3, RZ, RZ, 0x200 ;  /* 0x00000200ff030424 */ /* 0x002fe200078e00ff */
[----:B------:R-:W-:Y:S02]  /*14f0*/  USHF.R.S32.HI UR6, URZ, 0x1f, UR6 ;  /* 0x0000001fff067899 */ /* 0x000fe40008011406 */
[----:B------:R-:W-:Y:S01]  /*1500*/  USHF.R.S32.HI UR14, URZ, 0x1f, UR10 ;  /* 0x0000001fff0e7899 */ /* 0x000fe2000801140a */
[----:B------:R1:W-:Y:S01]  /*1510*/  @P0 SYNCS.ARRIVE.TRANS64 RZ, [UR49+0x50], R3 ;  /* 0x00005003ffff09a7 */ /* 0x0003e20008000031 */
[----:B------:R-:W-:Y:S01]  /*1520*/  ULEA.HI UR6, UR6, -UR23, URZ, 0x7 ;  /* 0x8000001706067291 */ /* 0x000fe2000f8f38ff */
[----:B------:R-:W-:Y:S01]  /*1530*/  UMOV UR11, 0x20 ;  /* 0x00000020000b7882 */ /* 0x000fe20000000000 */
[----:B------:R-:W-:Y:S01]  /*1540*/  UMOV UR4, UR7 ;  /* 0x0000000700047c82 */ /* 0x000fe20008000000 */
[----:B------:R-:W-:Y:S01]  /*1550*/  UISETP.GT.AND UP0, UPT, UR23, URZ, UPT ;  /* 0x000000ff1700728c */ /* 0x000fe2000bf04270 */
[----:B------:R2:W-:Y:S01]  /*1560*/  UBLKCP.S.G [UR8], [UR4], UR11 ;  /* 0x00000008040073ba */ /* 0x0005e2000800020b */
[----:B------:R-:W-:-:S04]  /*1570*/  ULEA.HI UR14, UR14, UR10, URZ, 0x7 ;  /* 0x0000000a0e0e7291 */ /* 0x000fc8000f8f38ff */
[----:B------:R-:W-:Y:S02]  /*1580*/  ULEA.HI.SX32 UR14, UR14, 0x1, 0x19 ;  /* 0x000000010e0e7891 */ /* 0x000fe4000f8fcaff */
[----:B--2---:R-:W-:Y:S02]  /*1590*/  USHF.R.S32.HI UR4, URZ, 0x7, UR6 ;  /* 0x00000007ff047899 */ /* 0x004fe40008011406 */
[----:B------:R-:W-:Y:S02]  /*15a0*/  UIADD3 UR5, UPT, UPT, UR22, 0x1, URZ ;  /* 0x0000000116057890 */ /* 0x000fe4000fffe0ff */
[----:B------:R-:W-:-:S07]  /*15b0*/  UIADD3 UR4, UPT, UPT, -UR4, URZ, URZ ;  /* 0x000000ff04047290 */ /* 0x000fce000fffe1ff */
[----:B------:R-:W-:Y:S02]  /*15c0*/  @!UP0 UMOV UR14, UR4 ;  /* 0x00000004000e8c82 */ /* 0x000fe40008000000 */
[----:B------:R-:W-:-:S09]  /*15d0*/  UISETP.GE.AND UP0, UPT, UR5, UR14, UPT ;  /* 0x0000000e0500728c */ /* 0x000fd2000bf06270 */
[----:B-1----:R-:W-:Y:S05]  /*15e0*/  BRA.U UP0, `(.L_x_18) ;  /* 0x00000005007c7547 */ /* 0x002fea000b800000 */
[----:B------:R-:W1:Y:S01]  /*15f0*/  LDCU.64 UR6, c[0x0][0x348] ;  /* 0x00006900ff0677ac */ /* 0x000e620008000a00 */
[----:B------:R-:W-:Y:S02]  /*1600*/  MOV R6, 0x1 ;  /* 0x0000000100067802 */ /* 0x000fe40000000f00 */
[----:B------:R-:W-:Y:S01]  /*1610*/  MOV R7, RZ ;  /* 0x000000ff00077202 */ /* 0x000fe20000000f00 */
[----:B------:R-:W-:Y:S01]  /*1620*/  UIADD3 UR14, UPT, UPT, -UR14, UR22, URZ ;  /* 0x000000160e0e7290 */ /* 0x000fe2000fffe1ff */
[----:B------:R-:W-:Y:S01]  /*1630*/  MOV R4, 0x200 ;  /* 0x0000020000047802 */ /* 0x000fe20000000f00 */
[----:B------:R-:W-:Y:S01]  /*1640*/  UIADD3 UR50, UPT, UPT, UR49, 0x30800, URZ ;  /* 0x0003080031327890 */ /* 0x000fe2000fffe0ff */
[----:B------:R-:W-:Y:S01]  /*1650*/  UMOV UR4, 0x1 ;  /* 0x0000000100047882 */ /* 0x000fe20000000000 */
[----:B------:R-:W2:Y:S01]  /*1660*/  LDCU.64 UR46, c[0x0][0x3a8] ;  /* 0x00007500ff2e77ac */ /* 0x000ea20008000a00 */
[----:B------:R-:W3:Y:S01]  /*1670*/  LDCU.64 UR44, c[0x0][0x3d0] ;  /* 0x00007a00ff2c77ac */ /* 0x000ee20008000a00 */
[----:B------:R-:W-:-:S02]  /*1680*/  UIADD3 UR51, UPT, UPT, UR49, 0x50, URZ ;  /* 0x0000005031337890 */ /* 0x000fc4000fffe0ff */
[----:B-1----:R-:W-:Y:S02]  /*1690*/  UIADD3 UR40, UP3, UPT, UR6, 0x140, URZ ;  /* 0x0000014006287890 */ /* 0x002fe4000ff7e0ff */
[----:B------:R-:W-:Y:S02]  /*16a0*/  UIADD3 UR38, UP2, UPT, UR6, 0x140, URZ ;  /* 0x0000014006267890 */ /* 0x000fe4000ff5e0ff */
[----:B------:R-:W-:Y:S02]  /*16b0*/  UIADD3 UR30, UP1, UPT, UR6, 0x2c0, URZ ;  /* 0x000002c0061e7890 */ /* 0x000fe4000ff3e0ff */
[----:B------:R-:W-:Y:S02]  /*16c0*/  UIADD3 UR22, UP0, UPT, UR6, 0x2c0, URZ ;  /* 0x000002c006167890 */ /* 0x000fe4000ff1e0ff */
[----:B------:R-:W-:Y:S02]  /*16d0*/  UIADD3 UR16, UPT, UPT, UR49, 0x20400, URZ ;  /* 0x0002040031107890 */ /* 0x000fe4000fffe0ff */
[----:B------:R-:W-:-:S02]  /*16e0*/  UIADD3 UR17, UPT, UPT, UR49, 0x20, URZ ;  /* 0x0000002031117890 */ /* 0x000fc4000fffe0ff */
[----:B------:R-:W-:Y:S02]  /*16f0*/  UIADD3 UR8, UPT, UPT, UR49, 0x24400, URZ ;  /* 0x0002440031087890 */ /* 0x000fe4000fffe0ff */
[----:B------:R-:W-:Y:S02]  /*1700*/  UIADD3 UR9, UPT, UPT, UR49, 0x20, URZ ;  /* 0x0000002031097890 */ /* 0x000fe4000fffe0ff */
[----:B------:R-:W-:Y:S02]  /*1710*/  UPRMT UR50, UR54, 0x654, UR50 ;  /* 0x0000065436327896 */ /* 0x000fe40008000032 */
[----:B------:R-:W-:Y:S02]  /*1720*/  UIADD3.X UR41, UPT, UPT, URZ, UR7, URZ, UP3, !UPT ;  /* 0x00000007ff297290 */ /* 0x000fe40009ffe4ff */
[----:B------:R-:W-:Y:S02]  /*1730*/  UIADD3.X UR39, UPT, UPT, URZ, UR7, URZ, UP2, !UPT ;  /* 0x00000007ff277290 */ /* 0x000fe400097fe4ff */
[----:B------:R-:W-:-:S02]  /*1740*/  UIADD3.X UR31, UPT, UPT, URZ, UR7, URZ, UP1, !UPT ;  /* 0x00000007ff1f7290 */ /* 0x000fc40008ffe4ff */
[----:B------:R-:W-:Y:S01]  /*1750*/  UIADD3.X UR23, UPT, UPT, URZ, UR7, URZ, UP0, !UPT ;  /* 0x00000007ff177290 */ /* 0x000fe200087fe4ff */
[----:B------:R-:W-:Y:S01]  /*1760*/  UMOV UR34, URZ ;  /* 0x000000ff00227c82 */ /* 0x000fe20008000000 */
[----:B------:R-:W-:Y:S01]  /*1770*/  UMOV UR26, 0x40 ;  /* 0x00000040001a7882 */ /* 0x000fe20000000000 */
[----:B------:R-:W-:Y:S01]  /*1780*/  UMOV UR18, URZ ;  /* 0x000000ff00127c82 */ /* 0x000fe20008000000 */
[----:B--23--:R-:W-:-:S08]  /*1790*/  UMOV UR10, 0x40 ;  /* 0x00000040000a7882 */ /* 0x00cfd00000000000 */
.L_x_23:
[----:B------:R-:W-:Y:S01]  /*17a0*/  ULEA UR33, UR4, UR49, 0x3 ;  /* 0x0000003104217291 */ /* 0x000fe2000f8e18ff */
[----:B------:R-:W-:-:S08]  /*17b0*/  SHF.L.U32 R5, R6, 0x1f, RZ ;  /* 0x0000001f06057819 */ /* 0x000fd000000006ff */
[----:B-1----:R-:W1:Y:S02]  /*17c0*/  SYNCS.PHASECHK.TRANS64.TRYWAIT P0, [UR33+0x10], R5 ;  /* 0x00001005ff0075a7 */ /* 0x002e640008001121 */
[----:B-12---:R-:W-:Y:S05]  /*17d0*/  @!P0 BRA `(.L_x_19) ;  /* 0x0000008800948947 */ /* 0x006fea0003800000 */
.L_x_85:
[----:B------:R-:W-:Y:S01]  /*17e0*/  ELECT P0, URZ, PT ;  /* 0x0000000000ff782f */ /* 0x000fe20003800000 */
[----:B------:R-:W-:Y:S02]  /*17f0*/  ULEA UR32, UR4, UR49, 0xf ;  /* 0x0000003104207291 */ /* 0x000fe4000f8e78ff */
[----:B------:R-:W-:Y:S02]  /*1800*/  ULEA UR24, UR4, UR49, 0xf ;  /* 0x0000003104187291 */ /* 0x000fe4000f8e78ff */
[----:B------:R-:W-:Y:S02]  /*1810*/  UIADD3 UR35, UPT, UPT, UR35, 0x80, URZ ;  /* 0x0000008023237890 */ /* 0x000fe4000fffe0ff */
[----:B------:R-:W-:Y:S02]  /*1820*/  UIADD3 UR32, UPT, UPT, UR32, 0x400, URZ ;  /* 0x0000040020207890 */ /* 0x000fe4000fffe0ff */
[----:B------:R-:W-:Y:S01]  /*1830*/  UIADD3 UR24, UPT, UPT, UR24, 0x4400, URZ ;  /* 0x0000440018187890 */ /* 0x000fe2000fffe0ff */
[----:B------:R-:W-:-:S03]  /*1840*/  UMOV UR28, UR36 ;  /* 0x00000024001c7c82 */ /* 0x000fc60008000000 */
[----:B-1----:R-:W-:Y:S01]  /*1850*/  @P0 MOV R3, 0x8000 ;  /* 0x0000800000030802 */ /* 0x002fe20000000f00 */
[----:B------:R-:W-:Y:S01]  /*1860*/  UMOV UR29, UR37 ;  /* 0x00000025001d7c82 */ /* 0x000fe20008000000 */
[----:B------:R-:W-:Y:S01]  /*1870*/  UMOV UR25, UR33 ;  /* 0x0000002100197c82 */ /* 0x000fe20008000000 */
[----:B------:R-:W-:Y:S01]  /*1880*/  UMOV UR27, UR35 ;  /* 0x00000023001b7c82 */ /* 0x000fe20008000000 */
[----:B------:R1:W-:Y:S01]  /*1890*/  @P0 SYNCS.ARRIVE.TRANS64 RZ, [UR33], R3 ;  /* 0x00000003ffff09a7 */ /* 0x0003e20008000021 */
[----:B------:R1:W-:Y:S01]  /*18a0*/  UTMALDG.4D [UR32], [UR40], desc[URZ] ;  /* 0x0000ff20280075b4 */ /* 0x0003e20008019000 */
[----:B------:R1:W-:Y:S01]  /*18b0*/  UTMALDG.4D [UR24], [UR38], desc[URZ] ;  /* 0x0000ff18260075b4 */ /* 0x0003e20008019000 */
[----:B------:R-:W2:Y:S02]  /*18c0*/  SYNCS.PHASECHK.TRANS64.TRYWAIT P0, [UR33+0x40], R5 ;  /* 0x00004005ff0075a7 */ /* 0x000ea40008001121 */
[----:B-12---:R-:W-:Y:S05]  /*18d0*/  @!P0 BRA `(.L_x_20) ;  /* 0x0000008800748947 */ /* 0x006fea0003800000 */
.L_x_87:
[----:B------:R-:W-:Y:S02]  /*18e0*/  ELECT P0, URZ, PT ;  /* 0x0000000000ff782f */ /* 0x000fe40003800000 */
[----:B------:R-:W-:Y:S01]  /*18f0*/  SHF.L.U32 R5, R7, 0x1f, RZ ;  /* 0x0000001f07057819 */ /* 0x000fe200000006ff */
[----:B------:R-:W-:Y:S02]  /*1900*/  ULEA UR6, UR4, UR49, 0x9 ;  /* 0x0000003104067291 */ /* 0x000fe4000f8e48ff */
[----:B------:R-:W-:Y:S02]  /*1910*/  UIADD3 UR5, UP0, UPT, UR35, UR52, URZ ;  /* 0x0000003423057290 */ /* 0x000fe4000ff1e0ff */
[----:B------:R-:W-:Y:S02]  /*1920*/  UIADD3 UR7, UPT, UPT, UR6, 0x30400, URZ ;  /* 0x0003040006077890 */ /* 0x000fe4000fffe0ff */
[----:B------:R-:W-:Y:S02]  /*1930*/  UIADD3.X UR11, UPT, UPT, URZ, UR48, URZ, UP0, !UPT ;  /* 0x00000030ff0b7290 */ /* 0x000fe400087fe4ff */
[----:B------:R-:W-:-:S02]  /*1940*/  ULEA UR6, UP0, UR5, UR46, 0x2 ;  /* 0x0000002e05067291 */ /* 0x000fc4000f8010ff */
[----:B------:R-:W-:Y:S01]  /*1950*/  UPRMT UR12, UR54, 0x654, UR7 ;  /* 0x00000654360c7896 */ /* 0x000fe20008000007 */
[----:B-1----:R-:W-:Y:S01]  /*1960*/  @P0 IMAD.MOV.U32 R3, RZ, RZ, 0x200 ;  /* 0x00000200ff030424 */ /* 0x002fe200078e00ff */
[----:B------:R-:W-:Y:S02]  /*1970*/  UIADD3 UR13, UPT, UPT, UR33, 0x30, URZ ;  /* 0x00000030210d7890 */ /* 0x000fe4000fffe0ff */
[----:B------:R-:W-:Y:S01]  /*1980*/  ULEA.HI.X UR7, UR5, UR47, UR11, 0x2, UP0 ;  /* 0x0000002f05077291 */ /* 0x000fe200080f140b */
[----:B------:R1:W-:Y:S02]  /*1990*/  @P0 SYNCS.ARRIVE.TRANS64 RZ, [UR33+0x30], R3 ;  /* 0x00003003ffff09a7 */ /* 0x0003e40008000021 */
[----:B------:R-:W-:-:S06]  /*19a0*/  UMOV UR5, 0x20 ;  /* 0x0000002000057882 */ /* 0x000fcc0000000000 */
[----:B------:R1:W-:Y:S01]  /*19b0*/  UBLKCP.S.G [UR12], [UR6], UR5 ;  /* 0x0000000c060073ba */ /* 0x0003e20008000205 */
[----:B------:R-:W2:Y:S02]  /*19c0*/  SYNCS.PHASECHK.TRANS64.TRYWAIT P0, [UR49+0x28], R5 ;  /* 0x00002805ff0075a7 */ /* 0x000ea40008001131 */
[----:B-12---:R-:W-:Y:S05]  /*19d0*/  @!P0 BRA `(.L_x_21) ;  /* 0x0000008800548947 */ /* 0x006fea0003800000 */
.L_x_89:
[----:B------:R-:W-:Y:S01]  /*19e0*/  ELECT P0, URZ, PT ;  /* 0x0000000000ff782f */ /* 0x000fe20003800000 */
[----:B------:R-:W-:Y:S01]  /*19f0*/  UMOV UR20, UR36 ;  /* 0x0000002400147c82 */ /* 0x000fe20008000000 */
[----:B------:R-:W-:Y:S01]  /*1a00*/  UMOV UR21, UR37 ;  /* 0x0000002500157c82 */ /* 0x000fe20008000000 */
[----:B------:R-:W-:Y:S01]  /*1a10*/  UMOV UR19, UR35 ;  /* 0x0000002300137c82 */ /* 0x000fe20008000000 */
[----:B------:R-:W-:Y:S01]  /*1a20*/  UMOV UR12, UR36 ;  /* 0x00000024000c7c82 */ /* 0x000fe20008000000 */
[----:B------:R-:W-:Y:S01]  /*1a30*/  UMOV UR13, UR37 ;  /* 0x00000025000d7c82 */ /* 0x000fe20008000000 */
[----:B------:R-:W-:Y:S01]  /*1a40*/  UMOV UR11, UR35 ;  /* 0x00000023000b7c82 */ /* 0x000fe20008000000 */
[----:B------:R-:W-:Y:S02]  /*1a50*/  UIADD3 UR4, UPT, UPT, UR4, 0x1, URZ ;  /* 0x0000000104047890 */ /* 0x000fe4000fffe0ff */
[----:B------:R-:W-:Y:S02]  /*1a60*/  UIADD3 UR14, UPT, UPT, UR14, 0x1, URZ ;  /* 0x000000010e0e7890 */ /* 0x000fe4000fffe0ff */
[----:B------:R-:W-:-:S02]  /*1a70*/  UISETP.NE.AND UP0, UPT, UR4, 0x2, UPT ;  /* 0x000000020400788c */ /* 0x000fc4000bf05270 */
[----:B-1----:R-:W-:Y:S01]  /*1a80*/  @P0 IMAD.MOV.U32 R3, RZ, RZ, 0x8000 ;  /* 0x00008000ff030424 */ /* 0x002fe200078e00ff */
[----:B------:R-:W-:Y:S02]  /*1a90*/  UISETP.NE.AND UP1, UPT, UR14, -0x1, UPT ;  /* 0xffffffff0e00788c */ /* 0x000fe4000bf25270 */
[----:B------:R-:W-:Y:S01]  /*1aa0*/  USEL UR5, URZ, 0x1, UP0 ;  /* 0x00000001ff057887 */ /* 0x000fe20008000000 */
[----:B------:R1:W-:Y:S01]  /*1ab0*/  @P0 SYNCS.ARRIVE.TRANS64 RZ, [UR49+0x20], R3 ;  /* 0x00002003ffff09a7 */ /* 0x0003e20008000031 */
[----:B------:R1:W-:Y:S01]  /*1ac0*/  UTMALDG.4D [UR16], [UR30], desc[URZ] ;  /* 0x0000ff101e0075b4 */ /* 0x0003e20008019000 */
[----:B------:R-:W-:-:S03]  /*1ad0*/  USEL UR4, UR4, URZ, UP0 ;  /* 0x000000ff04047287 */ /* 0x000fc60008000000 */
[----:B------:R-:W-:Y:S01]  /*1ae0*/  LOP3.LUT R6, R6, UR5, RZ, 0x3c, !PT ;  /* 0x0000000506067c12 */ /* 0x000fe2000f8e3cff */
[----:B------:R1:W-:Y:S01]  /*1af0*/  UTMALDG.4D [UR8], [UR22], desc[URZ] ;  /* 0x0000ff08160075b4 */ /* 0x0003e20008019000 */
[----:B------:R-:W2:Y:S02]  /*1b00*/  SYNCS.PHASECHK.TRANS64.TRYWAIT P0, [UR49+0x58], R5 ;  /* 0x00005805ff0075a7 */ /* 0x000ea40008001131 */
[----:B-12---:R-:W-:Y:S05]  /*1b10*/  @!P0 BRA `(.L_x_22) ;  /* 0x0000008800248947 */ /* 0x006fea0003800000 */
.L_x_91:
[----:B------:R-:W-:Y:S01]  /*1b20*/  UIADD3 UR5, UP0, UPT, UR35, UR42, URZ ;  /* 0x0000002a23057290 */ /* 0x000fe2000ff1e0ff */
[----:B------:R-:W-:Y:S02]  /*1b30*/  LOP3.LUT R7, R7, 0x1, RZ, 0x3c, !PT ;  /* 0x0000000107077812 */ /* 0x000fe400078e3cff */
[----:B------:R-:W-:Y:S01]  /*1b40*/  ELECT P0, URZ, PT ;  /* 0x0000000000ff782f */ /* 0x000fe20003800000 */
[----:B------:R-:W-:Y:S02]  /*1b50*/  UIADD3.X UR7, UPT, UPT, URZ, UR15, URZ, UP0, !UPT ;  /* 0x0000000fff077290 */ /* 0x000fe400087fe4ff */
[----:B------:R-:W-:-:S04]  /*1b60*/  ULEA UR6, UP0, UR5, UR44, 0x2 ;  /* 0x0000002c05067291 */ /* 0x000fc8000f8010ff */
[----:B------:R-:W-:-:S03]  /*1b70*/  ULEA.HI.X UR7, UR5, UR45, UR7, 0x2, UP0 ;  /* 0x0000002d05077291 */ /* 0x000fc600080f1407 */
[----:B------:R-:W-:-:S03]  /*1b80*/  UMOV UR5, 0x20 ;  /* 0x0000002000057882 */ /* 0x000fc60000000000 */
[----:B------:R2:W-:Y:S03]  /*1b90*/  @P0 SYNCS.ARRIVE.TRANS64 RZ, [UR49+0x50], R4 ;  /* 0x00005004ffff09a7 */ /* 0x0005e60008000031 */
[----:B------:R2:W-:Y:S01]  /*1ba0*/  UBLKCP.S.G [UR50], [UR6], UR5 ;  /* 0x00000032060073ba */ /* 0x0005e20008000205 */
[----:B------:R-:W-:Y:S05]  /*1bb0*/  BRA.U UP1, `(.L_x_23) ;  /* 0xfffffff901f87547 */ /* 0x000fea000b83ffff */
[----:B------:R-:W-:-:S06]  /*1bc0*/  UIADD3 UR4, UPT, UPT, UR4, 0x1, URZ ;  /* 0x0000000104047890 */ /* 0x000fcc000fffe0ff */
[----:B--2---:R-:W-:-:S07]  /*1bd0*/  MOV R4, UR4 ;  /* 0x0000000400047c02 */ /* 0x004fce0008000f00 */
.L_x_18:
[----:B------:R-:W-:-:S04]  /*1be0*/  ISETP.NE.AND P0, PT, R4, 0x2, PT ;  /* 0x000000020400780c */ /* 0x000fc80003f05270 */
[----:B-1----:R-:W-:Y:S02]  /*1bf0*/  SEL R3, RZ, 0x1, P0 ;  /* 0x00000001ff037807 */ /* 0x002fe40000000000 */
[----:B------:R-:W-:Y:S02]  /*1c00*/  SEL R4, R4, RZ, P0 ;  /* 0x000000ff04047207 */ /* 0x000fe40000000000 */
[----:B------:R-:W-:Y:S02]  /*1c10*/  LOP3.LUT R6, R6, R3, RZ, 0x3c, !PT ;  /* 0x0000000306067212 */ /* 0x000fe400078e3cff */
[----:B------:R-:W-:-:S03]  /*1c20*/  LEA R4, R4, UR49, 0x3 ;  /* 0x0000003104047c11 */ /* 0x000fc6000f8e18ff */
[----:B------:R-:W-:-:S04]  /*1c30*/  IMAD.U32 R8, R6, -0x80000000, RZ ;  /* 0x8000000006087824 */ /* 0x000fc800078e00ff */
[----:B------:R-:W1:Y:S02]  /*1c40*/  SYNCS.PHASECHK.TRANS64.TRYWAIT P0, [R4+URZ+0x10], R8 ;  /* 0x00001008040075a7 */ /* 0x000e6400080011ff */
[----:B-1----:R-:W-:Y:S05]  /*1c50*/  @!P0 BRA `(.L_x_24) ;  /* 0x0000008400f48947 */ /* 0x002fea0003800000 */
.L_x_93:
[----:B------:R-:W-:-:S13]  /*1c60*/  ELECT P0, URZ, PT ;  /* 0x0000000000ff782f */ /* 0x000fda0003800000 */
[----:B------:R-:W-:-:S04]  /*1c70*/  @P0 MOV R3, 0x8000 ;  /* 0x0000800000030802 */ /* 0x000fc80000000f00 */
[----:B------:R2:W-:Y:S01]  /*1c80*/  @P0 SYNCS.ARRIVE.TRANS64 RZ, [R4+URZ], R3 ;  /* 0x0000000304ff09a7 */ /* 0x0005e200080000ff */
[----:B------:R-:W3:Y:S02]  /*1c90*/  SYNCS.PHASECHK.TRANS64.TRYWAIT P0, [R4+URZ+0x40], R8 ;  /* 0x00004008040075a7 */ /* 0x000ee400080011ff */
[----:B--23--:R-:W-:Y:S05]  /*1ca0*/  @!P0 BRA `(.L_x_25) ;  /* 0x0000008400f88947 */ /* 0x00cfea0003800000 */
.L_x_95:
[----:B------:R-:W-:Y:S02]  /*1cb0*/  ELECT P0, URZ, PT ;  /* 0x0000000000ff782f */ /* 0x000fe40003800000 */
[----:B------:R-:W-:-:S11]  /*1cc0*/  SHF.L.U32 R6, R7, 0x1f, RZ ;  /* 0x0000001f07067819 */ /* 0x000fd600000006ff */
[----:B------:R-:W-:-:S04]  /*1cd0*/  @P0 IMAD.MOV.U32 R3, RZ, RZ, 0x200 ;  /* 0x00000200ff030424 */ /* 0x000fc800078e00ff */
[----:B------:R2:W-:Y:S01]  /*1ce0*/  @P0 SYNCS.ARRIVE.TRANS64 RZ, [R4+URZ+0x30], R3 ;  /* 0x0000300304ff09a7 */ /* 0x0005e200080000ff */
[----:B------:R-:W3:Y:S02]  /*1cf0*/  SYNCS.PHASECHK.TRANS64.TRYWAIT P0, [UR49+0x28], R6 ;  /* 0x00002806ff0075a7 */ /* 0x000ee40008001131 */
[----:B--23--:R-:W-:Y:S05]  /*1d00*/  @!P0 BRA `(.L_x_26) ;  /* 0x0000008400f88947 */ /* 0x00cfea0003800000 */
.L_x_97:
[----:B------:R-:W-:-:S13]  /*1d10*/  ELECT P0, URZ, PT ;  /* 0x0000000000ff782f */ /* 0x000fda0003800000 */
[----:B--2---:R-:W-:-:S04]  /*1d20*/  @P0 MOV R3, 0x8000 ;  /* 0x0000800000030802 */ /* 0x004fc80000000f00 */
[----:B------:R2:W-:Y:S01]  /*1d30*/  @P0 SYNCS.ARRIVE.TRANS64 RZ, [UR49+0x20], R3 ;  /* 0x00002003ffff09a7 */ /* 0x0005e20008000031 */
[----:B------:R-:W3:Y:S02]  /*1d40*/  SYNCS.PHASECHK.TRANS64.TRYWAIT P0, [UR49+0x58], R6 ;  /* 0x00005806ff0075a7 */ /* 0x000ee40008001131 */
[----:B--23--:R-:W-:Y:S05]  /*1d50*/  @!P0 BRA `(.L_x_27) ;  /* 0x0000008800008947 */ /* 0x00cfea0003800000 */
.L_x_99:
[----:B------:R-:W-:-:S13]  /*1d60*/  ELECT P0, URZ, PT ;  /* 0x0000000000ff782f */ /* 0x000fda0003800000 */
[----:B------:R-:W-:Y:S05]  /*1d70*/  @!P0 BRA `(.L_x_13) ;  /* 0x0000000000088947 */ /* 0x000fea0003800000 */
[----:B--2---:R-:W-:-:S04]  /*1d80*/  HFMA2 R3, -RZ, RZ, 0, 3.0517578125e-05 ;  /* 0x00000200ff037431 */ /* 0x004fc800000001ff */
[----:B------:R3:W-:Y:S03]  /*1d90*/  SYNCS.ARRIVE.TRANS64 RZ, [UR49+0x50], R3 ;  /* 0x00005003ffff79a7 */ /* 0x0007e60008000031 */
.L_x_13:
[----:B------:R-:W-:Y:S05]  /*1da0*/  BSYNC.RECONVERGENT B0 ;  /* 0x0000000000007941 */ /* 0x000fea0003800200 */
.L_x_12:
[----:B------:R-:W-:-:S13]  /*1db0*/  ISETP.NE.AND P0, PT, R2, 0xc, PT ;  /* 0x0000000c0200780c */ /* 0x000fda0003f05270 */
[----:B------:R-:W-:Y:S05]  /*1dc0*/  @P0 BRA `(.L_x_11) ;  /* 0x00000040002c0947 */ /* 0x000fea0003800000 */
[----:B------:R-:W-:-:S08]  /*1dd0*/  NOP ;  /* 0x0000000000007918 */ /* 0x000fd00000000000 */
[----:B------:R-:W4:-:S00]  /*1de0*/  USETMAXREG.DEALLOC.CTAPOOL 0x58 ;  /* 0x00000058000079c8 */ /* 0x000f0000080e0500 */
[----:B------:R-:W5:Y:S01]  /*1df0*/  S2UR UR13, SR_CgaCtaId ;  /* 0x00000000000d79c3 */ /* 0x000f620000008800 */
[----:B------:R-:W-:Y:S01]  /*1e00*/  NOP ;  /* 0x0000000000007918 */ /* 0x000fe20000000000 */
[----:B------:R-:W-:Y:S02]  /*1e10*/  UMOV UR4, 0x40 ;  /* 0x0000004000047882 */ /* 0x000fe40000000000 */
[----:B-----5:R-:W-:-:S09]  /*1e20*/  ULEA UR4, UR13, UR4, 0x18 ;  /* 0x000000040d047291 */ /* 0x020fd2000f8ec0ff */
[----:B--234-:R-:W2:Y:S01]  /*1e30*/  LDS.U8 R3, [UR4] ;  /* 0x00000004ff037984 */ /* 0x01cea20008000000 */
[----:B------:R-:W-:Y:S02]  /*1e40*/  UMOV UR4, 0x400 ;  /* 0x0000040000047882 */ /* 0x000fe40000000000 */
[----:B------:R-:W-:Y:S01]  /*1e50*/  ULEA UR11, UR13, UR4, 0x18 ;  /* 0x000000040d0b7291 */ /* 0x000fe2000f8ec0ff */
[----:B--2---:R-:W-:-:S13]  /*1e60*/  ISETP.NE.AND P0, PT, R3, RZ, PT ;  /* 0x000000ff0300720c */ /* 0x004fda0003f05270 */
[----:B------:R-:W-:Y:S05]  /*1e70*/  @P0 BRA `(.L_x_28) ;  /* 0x00000000007c0947 */ /* 0x000fea0003800000 */
[----:B------:R-:W-:-:S13]  /*1e80*/  ELECT P0, URZ, PT ;  /* 0x0000000000ff782f */ /* 0x000fda0003800000 */
[----:B------:R-:W-:Y:S05]  /*1e90*/  @!P0 BRA `(.L_x_29) ;  /* 0x0000000000848947 */ /* 0x000fea0003800000 */
[----:B------:R-:W-:Y:S01]  /*1ea0*/  UMOV UR4, 0x10 ;  /* 0x0000001000047882 */ /* 0x000fe20000000000 */
[----:B-1----:R-:W-:-:S04]  /*1eb0*/  IMAD.MOV.U32 R4, RZ, RZ, 0xffff ;  /* 0x0000ffffff047424 */ /* 0x002fc800078e00ff */
[----:B------:R-:W-:Y:S04]  /*1ec0*/  DEPBAR.LE SB1, 0x36 ;  /* 0x00009d800000791a */ /* 0x000fe80000000000 */
[----:B------:R-:W1:Y:S02]  /*1ed0*/  UTCATOMSWS.FIND_AND_SET.ALIGN UP0, UR4, UR4 ;  /* 0x00000004000475e3 */ /* 0x000e640008000800 */
[----:B-1----:R-:W-:Y:S01]  /*1ee0*/  PLOP3.LUT P0, PT, PT, PT, UP0, 0x80, 0x8 ;  /* 0x000000000008781c */ /* 0x002fe20003f0f008 */
[----:B------:R-:W-:-:S03]  /*1ef0*/  IMAD.U32 R5, RZ, RZ, UR4 ;  /* 0x00000004ff057e24 */ /* 0x000fc6000f8e00ff */
[----:B------:R-:W-:-:S04]  /*1f00*/  SEL R3, RZ, 0xffffffff, !P0 ;  /* 0xffffffffff037807 */ /* 0x000fc80004000000 */
[----:B------:R-:W-:Y:S01]  /*1f10*/  ISETP.NE.AND P0, PT, R3, RZ, PT ;  /* 0x000000ff0300720c */ /* 0x000fe20003f05270 */
[----:B------:R-:W-:-:S12]  /*1f20*/  IMAD.MOV.U32 R3, RZ, RZ, 0x1 ;  /* 0x00000001ff037424 */ /* 0x000fd800078e00ff */
[----:B------:R-:W-:Y:S05]  /*1f30*/  @P0 BRA `(.L_x_30) ;  /* 0x0000000000240947 */ /* 0x000fea0003800000 */
.L_x_31:
[----:B------:R-:W-:Y:S05]  /*1f40*/  NANOSLEEP 0x64 ;  /* 0x000000640000795d */ /* 0x000fea0003800000 */
[----:B------:R-:W-:-:S05]  /*1f50*/  UMOV UR4, 0x10 ;  /* 0x0000001000047882 */ /* 0x000fca0000000000 */
[----:B------:R-:W-:Y:S04]  /*1f60*/  DEPBAR.LE SB1, 0x36 ;  /* 0x00009d800000791a */ /* 0x000fe80000000000 */
[----:B------:R-:W1:Y:S02]  /*1f70*/  UTCATOMSWS.FIND_AND_SET.ALIGN UP0, UR4, UR4 ;  /* 0x00000004000475e3 */ /* 0x000e640008000800 */
[----:B-1----:R-:W-:-:S04]  /*1f80*/  PLOP3.LUT P0, PT, PT, PT, UP0, 0x80, 0x8 ;  /* 0x000000000008781c */ /* 0x002fc80003f0f008 */
[----:B------:R-:W-:-:S04]  /*1f90*/  SEL R5, RZ, 0xffffffff, !P0 ;  /* 0xffffffffff057807 */ /* 0x000fc80004000000 */
[----:B------:R-:W-:Y:S01]  /*1fa0*/  ISETP.NE.AND P0, PT, R5, RZ, PT ;  /* 0x000000ff0500720c */ /* 0x000fe20003f05270 */
[----:B------:R-:W-:-:S12]  /*1fb0*/  IMAD.U32 R5, RZ, RZ, UR4 ;  /* 0x00000004ff057e24 */ /* 0x000fd8000f8e00ff */
[----:B------:R-:W-:Y:S05]  /*1fc0*/  @!P0 BRA `(.L_x_31) ;  /* 0xfffffffc00dc8947 */ /* 0x000fea000383ffff */
.L_x_30:
[C---:B------:R-:W-:Y:S01]  /*1fd0*/  VIADD R6, R5.reuse, 0x10 ;  /* 0x0000001005067836 */ /* 0x040fe20000000000 */
[----:B------:R-:W-:Y:S01]  /*1fe0*/  UMOV UR4, 0x50 ;  /* 0x0000005000047882 */ /* 0x000fe20000000000 */
[----:B------:R-:W-:Y:S01]  /*1ff0*/  SHF.L.U32 R4, R4, R5, RZ ;  /* 0x0000000504047219 */ /* 0x000fe200000006ff */
[----:B------:R-:W-:Y:S01]  /*2000*/  ULEA UR4, UR13, UR4, 0x18 ;  /* 0x000000040d047291 */ /* 0x000fe2000f8ec0ff */
[----:B------:R-:W-:Y:S01]  /*2010*/  IMAD.SHL.U32 R5, R5, 0x20, RZ ;  /* 0x0000002005057824 */ /* 0x000fe200078e00ff */
[----:B------:R-:W-:-:S04]  /*2020*/  SHF.L.U32 R3, R3, R6, RZ ;  /* 0x0000000603037219 */ /* 0x000fc800000006ff */
[----:B------:R-:W-:-:S05]  /*2030*/  LOP3.LUT R3, R3, R4, RZ, 0xfc, !PT ;  /* 0x0000000403037212 */ /* 0x000fca00078efcff */
[----:B------:R2:W-:Y:S04]  /*2040*/  ATOMS.OR RZ, [UR4], R3 ;  /* 0x00000003ffff798c */ /* 0x0005e8000b000004 */
[----:B------:R2:W-:Y:S01]  /*2050*/  STS [UR11+0xe0], R5 ;  /* 0x0000e005ff007988 */ /* 0x0005e2000800080b */
[----:B------:R-:W-:Y:S05]  /*2060*/  BRA `(.L_x_29) ;  /* 0x0000000000107947 */ /* 0x000fea0003800000 */
.L_x_28:
[----:B------:R-:W-:Y:S02]  /*2070*/  MOV R3, 0xffffffff ;  /* 0xffffffff00037802 */ /* 0x000fe40000000f00 */
[----:B-1----:R-:W-:-:S03]  /*2080*/  MOV R4, 0x20b0 ;  /* 0x000020b000047802 */ /* 0x002fc60000000f00 */
[----:B------:R1:W-:Y:S04]  /*2090*/  STS [UR11+0xe0], R3 ;  /* 0x0000e003ff007988 */ /* 0x0003e8000800080b */
[----:B-1----:R-:W-:Y:S05]  /*20a0*/  CALL.REL.NOINC `($__internal_1_$__cuda_sm10x_tcgen05_guardrail_trap_phase_invalid_during_alloc) ;  /* 0x0000008c00c87944 */ /* 0x002fea0003c00000 */
.L_x_29:
[----:B------:R-:W-:Y:S05]  /*20b0*/  WARPSYNC.ALL ;  /* 0x0000000000007948 */ /* 0x000fea0003800000 */
[----:B------:R-:W-:Y:S01]  /*20c0*/  NOP ;  /* 0x0000000000007918 */ /* 0x000fe20000000000 */
[----:B------:R-:W3:Y:S08]  /*20d0*/  S2UR UR4, SR_CgaCtaId ;  /* 0x00000000000479c3 */ /* 0x000ef00000008800 */
[----:B------:R-:W-:Y:S01]  /*20e0*/  BAR.SYNC.DEFER_BLOCKING 0x5, 0x1a0 ;  /* 0x0146800000007b1d */ /* 0x000fe20000010000 */
[----:B------:R-:W-:-:S05]  /*20f0*/  HFMA2 R7, -RZ, RZ, -0.0 , 0 ;  /* 0x80000000ff077431 */ /* 0x000fca00000001ff */
[----:B------:R-:W-:Y:S02]  /*2100*/  UMOV UR16, 0x400 ;  /* 0x0000040000107882 */ /* 0x000fe40000000000 */
[----:B------:R-:W4:Y:S01]  /*2110*/  S2UR UR14, SR_CTAID.X ;  /* 0x00000000000e79c3 */ /* 0x000f220000002500 */
[----:B------:R-:W5:Y:S01]  /*2120*/  LDCU UR12, c[0x0][0x380] ;  /* 0x00007000ff0c77ac */ /* 0x000f620008000800 */
[----:B------:R-:W1:Y:S01]  /*2130*/  LDCU UR9, c[0x0][0x38c] ;  /* 0x00007180ff0977ac */ /* 0x000e620008000800 */
[----:B------:R-:W-:Y:S01]  /*2140*/  UMOV UR39, 0x40004040 ;  /* 0x4000404000277882 */ /* 0x000fe20000000000 */
[----:B------:R-:W-:Y:S01]  /*2150*/  UMOV UR37, 0x40004040 ;  /* 0x4000404000257882 */ /* 0x000fe20000000000 */
[----:B---3--:R-:W-:Y:S02]  /*2160*/  ULEA UR16, UR4, UR16, 0x18 ;  /* 0x0000001004107291 */ /* 0x008fe4000f8ec0ff */
[----:B-----5:R-:W-:Y:S02]  /*2170*/  UIADD3 UR10, UPT, UPT, UR12, -0x1, URZ ;  /* 0xffffffff0c0a7890 */ /* 0x020fe4000fffe0ff */
[----:B------:R-:W-:-:S02]  /*2180*/  UIADD3 UR5, UPT, UPT, UR16, 0x10400, URZ ;  /* 0x0001040010057890 */ /* 0x000fc4000fffe0ff */
[----:B------:R-:W-:-:S03]  /*2190*/  UIADD3 UR4, UPT, UPT, UR16, 0x18400, URZ ;  /* 0x0001840010047890 */ /* 0x000fc6000fffe0ff */
[----:B------:R-:W-:Y:S01]  /*21a0*/  LDS R25, [UR16+0xe0] ;  /* 0x0000e010ff197984 */ /* 0x000fe20008000800 */
[----:B------:R-:W3:Y:S01]  /*21b0*/  SYNCS.PHASECHK.TRANS64.TRYWAIT P0, [UR16], RZ ;  /* 0x000000ffff0075a7 */ /* 0x000ee20008001110 */
[----:B------:R-:W-:Y:S02]  /*21c0*/  UIADD3 UR6, UPT, UPT, UR16, 0x20400, URZ ;  /* 0x0002040010067890 */ /* 0x000fe4000fffe0ff */
[----:B------:R-:W-:Y:S02]  /*21d0*/  USHF.R.U32.HI UR7, URZ, 0x4, UR5 ;  /* 0x00000004ff077899 */ /* 0x000fe40008011605 */
[----:B------:R-:W-:Y:S02]  /*21e0*/  USHF.R.U32.HI UR5, URZ, 0x4, UR4 ;  /* 0x00000004ff057899 */ /* 0x000fe40008011604 */
[----:B------:R-:W-:Y:S02]  /*21f0*/  USHF.R.U32.HI UR4, URZ, 0x4, UR6 ;  /* 0x00000004ff047899 */ /* 0x000fe40008011606 */
[----:B------:R-:W-:-:S02]  /*2200*/  ULOP3.LUT UR5, UR5, 0x3fc0, URZ, 0xc0, !UPT ;  /* 0x00003fc005057892 */ /* 0x000fc4000f8ec0ff */
[----:B------:R-:W-:Y:S02]  /*2210*/  ULOP3.LUT UR4, UR4, 0x3fc0, URZ, 0xc0, !UPT ;  /* 0x00003fc004047892 */ /* 0x000fe4000f8ec0ff */
[----:B------:R-:W-:Y:S02]  /*2220*/  ULOP3.LUT UR36, UR7, 0x3fc0, URZ, 0xc0, !UPT ;  /* 0x00003fc007247892 */ /* 0x000fe4000f8ec0ff */
[----:B------:R-:W-:Y:S02]  /*2230*/  ULOP3.LUT UR6, UR5, 0x10000, URZ, 0xfc, !UPT ;  /* 0x0001000005067892 */ /* 0x000fe4000f8efcff */
[----:B------:R-:W-:Y:S02]  /*2240*/  ULOP3.LUT UR5, UR4, 0x10000, URZ, 0xfc, !UPT ;  /* 0x0001000004057892 */ /* 0x000fe4000f8efcff */
[----:B------:R-:W-:Y:S02]  /*2250*/  ULOP3.LUT UR7, UR36, 0x10000, URZ, 0xfc, !UPT ;  /* 0x0001000024077892 */ /* 0x000fe4000f8efcff */
[----:B------:R-:W-:Y:S01]  /*2260*/  ULOP3.LUT UR4, UR4, 0x4000000, URZ, 0xfc, !UPT ;  /* 0x0400000004047892 */ /* 0x000fe2000f8efcff */
[----:B--2---:R-:W-:Y:S01]  /*2270*/  IMAD.U32 R5, RZ, RZ, UR6 ;  /* 0x00000006ff057e24 */ /* 0x004fe2000f8e00ff */
[----:B-1----:R-:W-:Y:S01]  /*2280*/  MOV R4, UR5 ;  /* 0x0000000500047c02 */ /* 0x002fe20008000f00 */
[----:B------:R-:W-:Y:S01]  /*2290*/  UIADD3 UR8, UPT, UPT, -UR12, URZ, URZ ;  /* 0x000000ff0c087290 */ /* 0x000fe2000fffe1ff */
[----:B------:R-:W-:Y:S01]  /*22a0*/  IMAD.U32 R6, RZ, RZ, UR7 ;  /* 0x00000007ff067e24 */ /* 0x000fe2000f8e00ff */
[----:B----4-:R-:W-:Y:S01]  /*22b0*/  ULEA UR5, UR14, UR12, 0x7 ;  /* 0x0000000c0e057291 */ /* 0x010fe2000f8e38ff */
[----:B------:R-:W-:Y:S01]  /*22c0*/  IMAD.U32 R3, RZ, RZ, UR4 ;  /* 0x00000004ff037e24 */ /* 0x000fe2000f8e00ff */
[----:B------:R-:W1:Y:S01]  /*22d0*/  SHFL.IDX PT, R5, R5, RZ, 0x1f ;  /* 0x00001fff05057589 */ /* 0x000e6200000e0000 */
[----:B------:R-:W-:-:S02]  /*22e0*/  USHF.R.S32.HI UR4, URZ, 0x1f, UR10 ;  /* 0x0000001fff047899 */ /* 0x000fc4000801140a */
[----:B------:R-:W-:Y:S01]  /*22f0*/  UIADD3 UR7, UPT, UPT, UR16, 0x28400, URZ ;  /* 0x0002840010077890 */ /* 0x000fe2000fffe0ff */
[----:B------:R-:W2:Y:S01]  /*2300*/  SHFL.IDX PT, R6, R6, RZ, 0x1f ;  /* 0x00001fff06067589 */ /* 0x000ea200000e0000 */
[----:B------:R-:W-:Y:S02]  /*2310*/  USHF.R.S32.HI UR8, URZ, 0x1f, UR8 ;  /* 0x0000001fff087899 */ /* 0x000fe40008011408 */
[----:B------:R-:W-:Y:S01]  /*2320*/  UIADD3 UR6, UPT, UPT, UR5, -UR9, URZ ;  /* 0x8000000905067290 */ /* 0x000fe2000fffe0ff */
[----:B------:R-:W4:Y:S01]  /*2330*/  SHFL.IDX PT, R4, R4, RZ, 0x1f ;  /* 0x00001fff04047589 */ /* 0x000f2200000e0000 */
[----:B------:R-:W-:Y:S02]  /*2340*/  ULEA.HI UR5, UR4, UR10, URZ, 0x7 ;  /* 0x0000000a04057291 */ /* 0x000fe4000f8f38ff */
[----:B------:R-:W-:Y:S01]  /*2350*/  USHF.R.U32.HI UR9, URZ, 0x4, UR7 ;  /* 0x00000004ff097899 */ /* 0x000fe20008011607 */
[----:B------:R-:W5:Y:S01]  /*2360*/  SHFL.IDX PT, R3, R3, RZ, 0x1f ;  /* 0x00001fff03037589 */ /* 0x000f6200000e0000 */
[----:B------:R-:W-:-:S02]  /*2370*/  ULEA.HI UR4, UR8, -UR12, URZ, 0x7 ;  /* 0x8000000c08047291 */ /* 0x000fc4000f8f38ff */
[----:B------:R-:W-:Y:S02]  /*2380*/  USHF.R.S32.HI UR7, URZ, 0x1f, UR6 ;  /* 0x0000001fff077899 */ /* 0x000fe40008011406 */
[----:B------:R-:W-:Y:S02]  /*2390*/  USHF.R.S32.HI UR4, URZ, 0x7, UR4 ;  /* 0x00000007ff047899 */ /* 0x000fe40008011404 */
[----:B------:R-:W-:Y:S02]  /*23a0*/  ULEA.HI UR6, UR7, UR6, URZ, 0x7 ;  /* 0x0000000607067291 */ /* 0x000fe4000f8f38ff */
[----:B------:R-:W-:Y:S02]  /*23b0*/  UISETP.GT.AND UP1, UPT, UR12, URZ, UPT ;  /* 0x000000ff0c00728c */ /* 0x000fe4000bf24270 */
[----:B------:R-:W-:Y:S01]  /*23c0*/  ULEA.HI.SX32 UR40, UR5, 0x1, 0x19 ;  /* 0x0000000105287891 */ /* 0x000fe2000f8fcaff */
[----:B-1----:R-:W-:Y:S01]  /*23d0*/  R2UR UR43, R5 ;  /* 0x00000000052b72ca */ /* 0x002fe200000e0000 */
[----:B------:R-:W-:-:S02]  /*23e0*/  UIADD3 UR5, UPT, UPT, -UR4, URZ, URZ ;  /* 0x000000ff04057290 */ /* 0x000fc4000fffe1ff */
[----:B------:R-:W-:Y:S01]  /*23f0*/  USHF.R.S32.HI UR4, URZ, 0x7, UR6 ;  /* 0x00000007ff047899 */ /* 0x000fe20008011406 */
[----:B--2---:R-:W-:Y:S01]  /*2400*/  R2UR UR41, R6 ;  /* 0x00000000062972ca */ /* 0x004fe200000e0000 */
[----:B------:R-:W-:Y:S02]  /*2410*/  ULOP3.LUT UR8, UR9, 0x3fc0, URZ, 0xc0, !UPT ;  /* 0x00003fc009087892 */ /* 0x000fe4000f8ec0ff */
[----:B------:R-:W-:Y:S01]  /*2420*/  UISETP.LT.AND UP0, UPT, URZ, UR4, UPT ;  /* 0x00000004ff00728c */ /* 0x000fe2000bf01270 */
[----:B----4-:R-:W-:Y:S01]  /*2430*/  R2UR UR45, R4 ;  /* 0x00000000042d72ca */ /* 0x010fe200000e0000 */
[----:B------:R-:W-:Y:S02]  /*2440*/  ULOP3.LUT UR38, UR8, 0x4000000, URZ, 0xfc, !UPT ;  /* 0x0400000008267892 */ /* 0x000fe4000f8efcff */
[----:B------:R-:W-:Y:S01]  /*2450*/  ULOP3.LUT UR36, UR36, 0x4000000, URZ, 0xfc, !UPT ;  /* 0x0400000024247892 */ /* 0x000fe2000f8efcff */
[----:B-----5:R-:W-:Y:S01]  /*2460*/  R2UR UR47, R3 ;  /* 0x00000000032f72ca */ /* 0x020fe200000e0000 */
[----:B------:R-:W-:Y:S01]  /*2470*/  @!UP1 UMOV UR40, UR5 ;  /* 0x0000000500289c82 */ /* 0x000fe20008000000 */
[----:B------:R-:W-:Y:S01]  /*2480*/  USEL UR54, URZ, UR4, !UP0 ;  /* 0x00000004ff367287 */ /* 0x000fe2000c000000 */
[----:B---3--:R-:W-:-:S12]  /*2490*/  @!P0 BRA `(.L_x_32) ;  /* 0x00000080004c8947 */ /* 0x008fd80003800000 */
.L_x_100:
[----:B------:R-:W2:Y:S01]  /*24a0*/  SYNCS.PHASECHK.TRANS64.TRYWAIT P0, [UR16+0x68], R7 ;  /* 0x00006807ff0075a7 */ /* 0x000ea20008001110 */
[----:B------:R-:W-:Y:S02]  /*24b0*/  CS2R R4, SRZ ;  /* 0x0000000000047805 */ /* 0x000fe4000001ff00 */
[----:B-1----:R-:W-:Y:S01]  /*24c0*/  MOV R3, RZ ;  /* 0x000000ff00037202 */ /* 0x002fe20000000f00 */
[----:B--2---:R-:W-:Y:S06]  /*24d0*/  @!P0 BRA `(.L_x_33) ;  /* 0x0000008000548947 */ /* 0x004fec0003800000 */
.L_x_102:
[----:B------:R-:W-:Y:S01]  /*24e0*/  UIADD3 UR4, UPT, UPT, UR16, 0x400, URZ ;  /* 0x0000040010047890 */ /* 0x000fe2000fffe0ff */
[----:B------:R-:W-:Y:S01]  /*24f0*/  R2UR UR53, R4 ;  /* 0x00000000043572ca */ /* 0x000fe200000e0000 */
[----:B------:R-:W-:Y:S01]  /*2500*/  IMAD.MOV.U32 R4, RZ, RZ, RZ ;  /* 0x000000ffff047224 */ /* 0x000fe200078e00ff */
[----:B------:R-:W-:Y:S01]  /*2510*/  R2UR UR52, R3 ;  /* 0x00000000033472ca */ /* 0x000fe200000e0000 */
[----:B------:R-:W-:Y:S01]  /*2520*/  USHF.R.U32.HI UR4, URZ, 0x4, UR4 ;  /* 0x00000004ff047899 */ /* 0x000fe20008011604 */
[----:B------:R-:W-:Y:S01]  /*2530*/  R2UR UR55, R5 ;  /* 0x00000000053772ca */ /* 0x000fe200000e0000 */
[----:B------:R-:W-:Y:S01]  /*2540*/  IMAD.MOV.U32 R3, RZ, RZ, RZ ;  /* 0x000000ffff037224 */ /* 0x000fe200078e00ff */
[C---:B------:R-:W-:Y:S01]  /*2550*/  R2UR UR51, R4.reuse ;  /* 0x00000000043372ca */ /* 0x040fe200000e0000 */
[----:B------:R-:W-:Y:S01]  /*2560*/  ULOP3.LUT UR4, UR4, 0x3fc0, URZ, 0xc0, !UPT ;  /* 0x00003fc004047892 */ /* 0x000fe2000f8ec0ff */
[C---:B------:R-:W-:Y:S01]  /*2570*/  R2UR UR50, R4.reuse ;  /* 0x00000000043272ca */ /* 0x040fe200000e0000 */
[----:B------:R-:W-:Y:S01]  /*2580*/  UIADD3 UR34, UPT, UPT, UR41, 0x2, URZ ;  /* 0x0000000229227890 */ /* 0x000fe2000fffe0ff */
[C---:B------:R-:W-:Y:S01]  /*2590*/  R2UR UR46, R3.reuse ;  /* 0x00000000032e72ca */ /* 0x040fe200000e0000 */
[----:B------:R-:W-:Y:S01]  /*25a0*/  ULOP3.LUT UR4, UR4, 0x10000, URZ, 0xfc, !UPT ;  /* 0x0001000004047892 */ /* 0x000fe2000f8efcff */
[----:B------:R-:W-:Y:S01]  /*25b0*/  R2UR UR44, R4 ;  /* 0x00000000042c72ca */ /* 0x000fe200000e0000 */
[----:B------:R-:W-:Y:S01]  /*25c0*/  UIADD3 UR30, UPT, UPT, UR41, 0x4, URZ ;  /* 0x00000004291e7890 */ /* 0x000fe2000fffe0ff */
[----:B------:R-:W-:Y:S01]  /*25d0*/  R2UR UR42, R3 ;  /* 0x00000000032a72ca */ /* 0x000fe200000e0000 */
[----:B------:R-:W-:-:S02]  /*25e0*/  UIADD3 UR32, UPT, UPT, UR4, 0x2, URZ ;  /* 0x0000000204207890 */ /* 0x000fc4000fffe0ff */
[----:B------:R-:W-:Y:S02]  /*25f0*/  UIADD3 UR28, UPT, UPT, UR4, 0x4, URZ ;  /* 0x00000004041c7890 */ /* 0x000fe4000fffe0ff */
[----:B------:R-:W-:Y:S02]  /*2600*/  UIADD3 UR26, UPT, UPT, UR41, 0x6, URZ ;  /* 0x00000006291a7890 */ /* 0x000fe4000fffe0ff */
[----:B------:R-:W-:Y:S02]  /*2610*/  UIADD3 UR24, UPT, UPT, UR4, 0x6, URZ ;  /* 0x0000000604187890 */ /* 0x000fe4000fffe0ff */
[----:B------:R-:W-:Y:S02]  /*2620*/  UIADD3 UR22, UPT, UPT, UR41, 0x400, URZ ;  /* 0x0000040029167890 */ /* 0x000fe4000fffe0ff */
[----:B------:R-:W-:Y:S02]  /*2630*/  UIADD3 UR20, UPT, UPT, UR4, 0x400, URZ ;  /* 0x0000040004147890 */ /* 0x000fe4000fffe0ff */
[----:B------:R-:W-:-:S02]  /*2640*/  UIADD3 UR18, UPT, UPT, UR41, 0x402, URZ ;  /* 0x0000040229127890 */ /* 0x000fc4000fffe0ff */
[----:B------:R-:W-:Y:S02]  /*2650*/  UIADD3 UR14, UPT, UPT, UR4, 0x402, URZ ;  /* 0x00000402040e7890 */ /* 0x000fe4000fffe0ff */
[----:B------:R-:W-:Y:S02]  /*2660*/  UIADD3 UR12, UPT, UPT, UR41, 0x404, URZ ;  /* 0x00000404290c7890 */ /* 0x000fe4000fffe0ff */
[----:B------:R-:W-:Y:S01]  /*2670*/  UIADD3 UR10, UPT, UPT, UR4, 0x404, URZ ;  /* 0x00000404040a7890 */ /* 0x000fe2000fffe0ff */
[----:B------:R-:W-:Y:S01]  /*2680*/  UMOV UR70, 0x0 ;  /* 0x0000000000467882 */ /* 0x000fe20000000000 */
[----:B------:R-:W-:Y:S01]  /*2690*/  UMOV UR71, 0x8200490 ;  /* 0x0820049000477882 */ /* 0x000fe20000000000 */
[----:B------:R-:W-:Y:S01]  /*26a0*/  UIADD3 UR8, UPT, UPT, UR41, 0x406, URZ ;  /* 0x0000040629087890 */ /* 0x000fe2000fffe0ff */
[----:B------:R-:W-:Y:S01]  /*26b0*/  UMOV UR48, UR41 ;  /* 0x0000002900307c82 */ /* 0x000fe20008000000 */
[----:B------:R-:W-:Y:S01]  /*26c0*/  UMOV UR49, 0x40004040 ;  /* 0x4000404000317882 */ /* 0x000fe20000000000 */
[----:B------:R-:W-:Y:S01]  /*26d0*/  UMOV UR5, 0x40004040 ;  /* 0x4000404000057882 */ /* 0x000fe20000000000 */
[----:B------:R-:W-:Y:S01]  /*26e0*/  UIADD3 UR6, UPT, UPT, UR4, 0x406, URZ ;  /* 0x0000040604067890 */ /* 0x000fe2000fffe0ff */
[----:B------:R2:W-:Y:S01]  /*26f0*/  UTCHMMA gdesc[UR48], gdesc[UR4], tmem[UR55], tmem[UR70], idesc[UR71], !UPT ;  /* 0x00ff4604300075ea */ /* 0x0005e2000f800037 */
[----:B------:R-:W-:Y:S01]  /*2700*/  UMOV UR68, 0x0 ;  /* 0x0000000000447882 */ /* 0x000fe20000000000 */
[----:B------:R-:W-:Y:S01]  /*2710*/  UMOV UR69, 0x8200490 ;  /* 0x0820049000457882 */ /* 0x000fe20000000000 */
[----:B------:R-:W-:Y:S01]  /*2720*/  UIADD3 UR17, UPT, UPT, UR16, 0x60, URZ ;  /* 0x0000006010117890 */ /* 0x000fe2000fffe0ff */
[----:B------:R-:W-:Y:S01]  /*2730*/  UMOV UR35, 0x40004040 ;  /* 0x4000404000237882 */ /* 0x000fe20000000000 */
        /* <DEDUP_REMOVED lines=9> */
[----:B------:R2:W-:Y:S01]  /*27d0*/  UTCHMMA gdesc[UR34], gdesc[UR32], tmem[UR53], tmem[UR68], idesc[UR69], UPT ;  /* 0x00ff4420220075ea */ /* 0x0005e2000b800035 */
        /* <DEDUP_REMOVED lines=20> */
[----:B------:R2:W-:Y:S01]  /*2920*/  UTCHMMA gdesc[UR12], gdesc[UR10], tmem[UR44], tmem[UR58], idesc[UR59], UPT ;  /* 0x00ff3a0a0c0075ea */ /* 0x0005e2000b80002c */
[----:B------:R2:W-:Y:S01]  /*2930*/  UTCHMMA gdesc[UR8], gdesc[UR6], tmem[UR42], tmem[UR56], idesc[UR57], UPT ;  /* 0x00ff3806080075ea */ /* 0x0005e2000b80002a */
[----:B------:R2:W-:Y:S01]  /*2940*/  UTCBAR [UR17], URZ ;  /* 0x000000ff110073e9 */ /* 0x0005e200080000ff */
[----:B------:R-:W3:Y:S02]  /*2950*/  SYNCS.PHASECHK.TRANS64.TRYWAIT P0, [UR16+0x20], RZ ;  /* 0x000020ffff0075a7 */ /* 0x000ee40008001110 */
[----:B--23--:R-:W-:Y:S05]  /*2960*/  @!P0 BRA `(.L_x_34) ;  /* 0x0000007c00508947 */ /* 0x00cfea0003800000 */
.L_x_104:
[----:B------:R-:W3:Y:S02]  /*2970*/  SYNCS.PHASECHK.TRANS64.TRYWAIT P0, [UR16+0x78], R7 ;  /* 0x00007807ff0075a7 */ /* 0x000ee40008001110 */
[----:B---3--:R-:W-:Y:S05]  /*2980*/  @!P0 BRA `(.L_x_35) ;  /* 0x0000007c00608947 */ /* 0x008fea0003800000 */
.L_x_106:
[----:B------:R-:W3:Y:S01]  /*2990*/  SYNCS.PHASECHK.TRANS64.TRYWAIT P0, [UR16+0xb8], R7 ;  /* 0x0000b807ff0075a7 */ /* 0x000ee20008001110 */
[----:B------:R-:W-:Y:S01]  /*29a0*/  HFMA2 R4, -RZ, RZ, 0, 1.52587890625e-05 ;  /* 0x00000100ff047431 */ /* 0x000fe200000001ff */
[----:B--2---:R-:W-:Y:S01]  /*29b0*/  MOV R3, 0x100 ;  /* 0x0000010000037802 */ /* 0x004fe20000000f00 */
[----:B---3--:R-:W-:Y:S06]  /*29c0*/  @!P0 BRA `(.L_x_36) ;  /* 0x0000007c00708947 */ /* 0x008fec0003800000 */
.L_x_108:
[----:B------:R-:W-:Y:S01]  /*29d0*/  R2UR UR55, R4 ;  /* 0x00000000043772ca */ /* 0x000fe200000e0000 */
[----:B------:R-:W-:Y:S01]  /*29e0*/  IMAD.MOV.U32 R4, RZ, RZ, 0x100 ;  /* 0x00000100ff047424 */ /* 0x000fe200078e00ff */
[----:B------:R-:W-:Y:S01]  /*29f0*/  R2UR UR53, R3 ;  /* 0x00000000033572ca */ /* 0x000fe200000e0000 */
[----:B------:R-:W-:Y:S01]  /*2a00*/  IMAD.MOV.U32 R3, RZ, RZ, 0x100 ;  /* 0x00000100ff037424 */ /* 0x000fe200078e00ff */
[----:B------:R-:W-:Y:S01]  /*2a10*/  UIADD3 UR32, UPT, UPT, UR43, 0x2, URZ ;  /* 0x000000022b207890 */ /* 0x000fe2000fffe0ff */
[----:B-1----:R-:W-:Y:S01]  /*2a20*/  IMAD.MOV.U32 R6, RZ, RZ, RZ ;  /* 0x000000ffff067224 */ /* 0x002fe200078e00ff */
[C---:B------:R-:W-:Y:S01]  /*2a30*/  R2UR UR52, R4.reuse ;  /* 0x00000000043472ca */ /* 0x040fe200000e0000 */
[----:B------:R-:W-:Y:S01]  /*2a40*/  UIADD3 UR30, UPT, UPT, UR45, 0x2, URZ ;  /* 0x000000022d1e7890 */ /* 0x000fe2000fffe0ff */
[C---:B------:R-:W-:Y:S01]  /*2a50*/  R2UR UR51, R3.reuse ;  /* 0x00000000033372ca */ /* 0x040fe200000e0000 */
[----:B------:R-:W-:Y:S01]  /*2a60*/  UIADD3 UR28, UPT, UPT, UR43, 0x4, URZ ;  /* 0x000000042b1c7890 */ /* 0x000fe2000fffe0ff */
[C---:B------:R-:W-:Y:S01]  /*2a70*/  R2UR UR50, R4.reuse ;  /* 0x00000000043272ca */ /* 0x040fe200000e0000 */
[----:B------:R-:W-:Y:S01]  /*2a80*/  UIADD3 UR26, UPT, UPT, UR45, 0x4, URZ ;  /* 0x000000042d1a7890 */ /* 0x000fe2000fffe0ff */
[C---:B------:R-:W-:Y:S01]  /*2a90*/  R2UR UR46, R3.reuse ;  /* 0x00000000032e72ca */ /* 0x040fe200000e0000 */
[----:B------:R-:W-:Y:S01]  /*2aa0*/  UIADD3 UR24, UPT, UPT, UR43, 0x6, URZ ;  /* 0x000000062b187890 */ /* 0x000fe2000fffe0ff */
[----:B------:R-:W-:Y:S01]  /*2ab0*/  R2UR UR44, R4 ;  /* 0x00000000042c72ca */ /* 0x000fe200000e0000 */
[----:B------:R-:W-:Y:S01]  /*2ac0*/  UIADD3 UR22, UPT, UPT, UR45, 0x6, URZ ;  /* 0x000000062d167890 */ /* 0x000fe2000fffe0ff */
[----:B------:R-:W-:Y:S01]  /*2ad0*/  R2UR UR42, R3 ;  /* 0x00000000032a72ca */ /* 0x000fe200000e0000 */
[----:B------:R-:W-:Y:S01]  /*2ae0*/  UIADD3 UR20, UPT, UPT, UR43, 0x400, URZ ;  /* 0x000004002b147890 */ /* 0x000fe2000fffe0ff */
[----:B------:R-:W-:Y:S01]  /*2af0*/  IMAD.MOV.U32 R5, RZ, RZ, 0x80 ;  /* 0x00000080ff057424 */ /* 0x000fe200078e00ff */
[----:B------:R-:W-:Y:S01]  /*2b00*/  UIADD3 UR18, UPT, UPT, UR45, 0x400, URZ ;  /* 0x000004002d127890 */ /* 0x000fe2000fffe0ff */
[----:B------:R-:W-:Y:S01]  /*2b10*/  IMAD.MOV.U32 R4, RZ, RZ, 0x8 ;  /* 0x00000008ff047424 */ /* 0x000fe200078e00ff */
[----:B------:R-:W-:Y:S01]  /*2b20*/  UIADD3 UR14, UPT, UPT, UR43, 0x402, URZ ;  /* 0x000004022b0e7890 */ /* 0x000fe2000fffe0ff */
[----:B------:R-:W-:Y:S01]  /*2b30*/  IMAD.MOV.U32 R3, RZ, RZ, 0x80 ;  /* 0x00000080ff037424 */ /* 0x000fe200078e00ff */
[----:B------:R-:W-:-:S02]  /*2b40*/  UIADD3 UR12, UPT, UPT, UR45, 0x402, URZ ;  /* 0x000004022d0c7890 */ /* 0x000fc4000fffe0ff */
[----:B------:R-:W-:Y:S02]  /*2b50*/  UIADD3 UR10, UPT, UPT, UR43, 0x404, URZ ;  /* 0x000004042b0a7890 */ /* 0x000fe4000fffe0ff */
[----:B------:R-:W-:Y:S01]  /*2b60*/  UIADD3 UR8, UPT, UPT, UR45, 0x404, URZ ;  /* 0x000004042d087890 */ /* 0x000fe2000fffe0ff */
[----:B------:R-:W-:Y:S01]  /*2b70*/  UMOV UR70, 0x0 ;  /* 0x0000000000467882 */ /* 0x000fe20000000000 */
[----:B------:R-:W-:Y:S01]  /*2b80*/  UMOV UR71, 0x8200490 ;  /* 0x0820049000477882 */ /* 0x000fe20000000000 */
[----:B------:R-:W-:Y:S01]  /*2b90*/  UIADD3 UR6, UPT, UPT, UR43, 0x406, URZ ;  /* 0x000004062b067890 */ /* 0x000fe2000fffe0ff */
[----:B------:R-:W-:Y:S01]  /*2ba0*/  UMOV UR48, UR43 ;  /* 0x0000002b00307c82 */ /* 0x000fe20008000000 */
[----:B------:R-:W-:Y:S01]  /*2bb0*/  UMOV UR49, 0x40004040 ;  /* 0x4000404000317882 */ /* 0x000fe20000000000 */
[----:B------:R-:W-:Y:S01]  /*2bc0*/  UIADD3 UR4, UPT, UPT, UR45, 0x406, URZ ;  /* 0x000004062d047890 */ /* 0x000fe2000fffe0ff */
[----:B------:R-:W-:Y:S01]  /*2bd0*/  UMOV UR34, UR45 ;  /* 0x0000002d00227c82 */ /* 0x000fe20008000000 */
[----:B------:R-:W-:Y:S01]  /*2be0*/  UMOV UR35, 0x40004040 ;  /* 0x4000404000237882 */ /* 0x000fe20000000000 */
[----:B------:R-:W-:Y:S01]  /*2bf0*/  UMOV UR68, 0x0 ;  /* 0x0000000000447882 */ /* 0x000fe20000000000 */
[----:B------:R-:W-:Y:S01]  /*2c00*/  UMOV UR69, 0x8200490 ;  /* 0x0820049000457882 */ /* 0x000fe20000000000 */
[----:B------:R-:W-:Y:S01]  /*2c10*/  UIADD3 UR17, UPT, UPT, UR16, 0x70, URZ ;  /* 0x0000007010117890 */ /* 0x000fe2000fffe0ff */
[----:B------:R1:W-:Y:S01]  /*2c20*/  UTCHMMA gdesc[UR48], gdesc[UR34], tmem[UR55], tmem[UR70], idesc[UR71], !UPT ;  /* 0x00ff4622300075ea */ /* 0x0003e2000f800037 */
        /* <DEDUP_REMOVED lines=34> */
[----:B------:R-:W2:Y:S02]  /*2e50*/  SYNCS.PHASECHK.TRANS64.TRYWAIT P0, [UR16+0x68], RZ ;  /* 0x000068ffff0075a7 */ /* 0x000ea40008001110 */
[----:B-12---:R-:W-:Y:S05]  /*2e60*/  @!P0 BRA `(.L_x_37) ;  /* 0x0000007800688947 */ /* 0x006fea0003800000 */
.L_x_110:
[----:B------:R-:W-:Y:S01]  /*2e70*/  R2UR UR35, R4 ;  /* 0x00000000042372ca */ /* 0x000fe200000e0000 */
[----:B------:R-:W-:Y:S01]  /*2e80*/  IMAD.MOV.U32 R4, RZ, RZ, 0x18 ;  /* 0x00000018ff047424 */ /* 0x000fe200078e00ff */
        /* <DEDUP_REMOVED lines=13> */
[----:B------:R-:W-:Y:S01]  /*2f60*/  UIADD3 UR20, UPT, UPT, UR47, 0x80, URZ ;  /* 0x000000802f147890 */ /* 0x000fe2000fffe0ff */
[----:B------:R-:W-:Y:S01]  /*2f70*/  R2UR UR32, R3 ;  /* 0x00000000032072ca */ /* 0x000fe200000e0000 */
[----:B------:R-:W-:Y:S01]  /*2f80*/  UIADD3 UR14, UPT, UPT, UR47, 0x100, URZ ;  /* 0x000001002f0e7890 */ /* 0x000fe2000fffe0ff */
[----:B------:R-:W-:Y:S01]  /*2f90*/  R2UR UR25, R4 ;  /* 0x00000000041972ca */ /* 0x000fe200000e0000 */
[----:B------:R-:W-:Y:S01]  /*2fa0*/  IMAD.MOV.U32 R4, RZ, RZ, 0x38 ;  /* 0x00000038ff047424 */ /* 0x000fe200078e00ff */
[----:B------:R-:W-:Y:S01]  /*2fb0*/  R2UR UR29, R6 ;  /* 0x00000000061d72ca */ /* 0x000fe200000e0000 */
[----:B------:R-:W-:Y:S01]  /*2fc0*/  UIADD3 UR18, UPT, UPT, UR47, 0x180, URZ ;  /* 0x000001802f127890 */ /* 0x000fe2000fffe0ff */
[----:B------:R-:W-:Y:S01]  /*2fd0*/  R2UR UR30, R5 ;  /* 0x00000000051e72ca */ /* 0x000fe200000e0000 */
[----:B------:R-:W-:Y:S01]  /*2fe0*/  UIADD3 UR12, UPT, UPT, UR47, 0x200, URZ ;  /* 0x000002002f0c7890 */ /* 0x000fe2000fffe0ff */
[C---:B------:R-:W-:Y:S01]  /*2ff0*/  R2UR UR28, R3.reuse ;  /* 0x00000000031c72ca */ /* 0x040fe200000e0000 */
[----:B------:R-:W-:Y:S01]  /*3000*/  UIADD3 UR10, UPT, UPT, UR47, 0x280, URZ ;  /* 0x000002802f0a7890 */ /* 0x000fe2000fffe0ff */
[C---:B------:R-:W-:Y:S01]  /*3010*/  R2UR UR26, R3.reuse ;  /* 0x00000000031a72ca */ /* 0x040fe200000e0000 */
[----:B------:R-:W-:Y:S01]  /*3020*/  UIADD3 UR8, UPT, UPT, UR47, 0x300, URZ ;  /* 0x000003002f087890 */ /* 0x000fe2000fffe0ff */
[----:B------:R-:W-:Y:S01]  /*3030*/  R2UR UR17, R4 ;  /* 0x00000000041172ca */ /* 0x000fe200000e0000 */
[----:B------:R-:W-:Y:S01]  /*3040*/  UMOV UR64, 0x0 ;  /* 0x0000000000407882 */ /* 0x000fe20000000000 */
[----:B------:R-:W-:Y:S01]  /*3050*/  R2UR UR24, R3 ;  /* 0x00000000031872ca */ /* 0x000fe200000e0000 */
[----:B------:R-:W-:Y:S01]  /*3060*/  UMOV UR65, 0x8210490 ;  /* 0x0821049000417882 */ /* 0x000fe20000000000 */
[----:B------:R-:W-:Y:S01]  /*3070*/  UIADD3 UR6, UPT, UPT, UR47, 0x380, URZ ;  /* 0x000003802f067890 */ /* 0x000fe2000fffe0ff */
[----:B------:R-:W-:Y:S01]  /*3080*/  IMAD.MOV.U32 R24, RZ, RZ, RZ ;  /* 0x000000ffff187224 */ /* 0x000fe200078e00ff */
[----:B------:R-:W-:Y:S01]  /*3090*/  UMOV UR22, UR47 ;  /* 0x0000002f00167c82 */ /* 0x000fe20008000000 */
[----:B------:R-:W-:Y:S01]  /*30a0*/  UMOV UR23, 0x40004040 ;  /* 0x4000404000177882 */ /* 0x000fe20000000000 */
[----:B------:R-:W-:Y:S01]  /*30b0*/  UMOV UR62, 0x0 ;  /* 0x00000000003e7882 */ /* 0x000fe20000000000 */
[----:B------:R-:W-:Y:S01]  /*30c0*/  UMOV UR63, 0x8210490 ;  /* 0x08210490003f7882 */ /* 0x000fe20000000000 */
[----:B------:R-:W-:Y:S01]  /*30d0*/  UIADD3 UR5, UPT, UPT, UR16, 0x28, URZ ;  /* 0x0000002810057890 */ /* 0x000fe2000fffe0ff */
[----:B------:R-:W-:Y:S01]  /*30e0*/  UTCHMMA tmem[UR44], gdesc[UR22], tmem[UR46], tmem[UR64], idesc[UR65], !UPT ;  /* 0x00ff40162c0079ea */ /* 0x000fe2000f80002e */
[----:B------:R-:W-:Y:S01]  /*30f0*/  UMOV UR21, 0x40004040 ;  /* 0x4000404000157882 */ /* 0x000fe20000000000 */
[----:B------:R-:W-:Y:S01]  /*3100*/  UMOV UR60, 0x0 ;  /* 0x00000000003c7882 */ /* 0x000fe20000000000 */
[----:B------:R-:W-:Y:S01]  /*3110*/  UMOV UR61, 0x8210490 ;  /* 0x08210490003d7882 */ /* 0x000fe20000000000 */
[----:B------:R-:W-:Y:S01]  /*3120*/  UMOV UR15, 0x40004040 ;  /* 0x40004040000f7882 */ /* 0x000fe20000000000 */
[----:B------:R-:W-:Y:S01]  /*3130*/  UMOV UR58, 0x0 ;  /* 0x00000000003a7882 */ /* 0x000fe20000000000 */
[----:B------:R-:W-:Y:S01]  /*3140*/  UMOV UR59, 0x8210490 ;  /* 0x08210490003b7882 */ /* 0x000fe20000000000 */
[----:B------:R-:W-:Y:S01]  /*3150*/  UMOV UR19, 0x40004040 ;  /* 0x4000404000137882 */ /* 0x000fe20000000000 */
[----:B------:R-:W-:Y:S01]  /*3160*/  UTCHMMA tmem[UR35], gdesc[UR20], tmem[UR42], tmem[UR62], idesc[UR63], UPT ;  /* 0x00ff3e14230079ea */ /* 0x000fe2000b80002a */
[----:B------:R-:W-:Y:S01]  /*3170*/  UMOV UR56, 0x0 ;  /* 0x0000000000387882 */ /* 0x000fe20000000000 */
[----:B------:R-:W-:Y:S01]  /*3180*/  UMOV UR57, 0x8210490 ;  /* 0x0821049000397882 */ /* 0x000fe20000000000 */
[----:B------:R-:W-:Y:S01]  /*3190*/  UMOV UR13, 0x40004040 ;  /* 0x40004040000d7882 */ /* 0x000fe20000000000 */
[----:B------:R2:W-:Y:S01]  /*31a0*/  UTCHMMA tmem[UR33], gdesc[UR14], tmem[UR34], tmem[UR60], idesc[UR61], UPT ;  /* 0x00ff3c0e210079ea */ /* 0x0005e2000b800022 */
        /* <DEDUP_REMOVED lines=12> */
[----:B------:R4:W-:Y:S01]  /*3270*/  UTCHMMA tmem[UR25], gdesc[UR8], tmem[UR26], tmem[UR50], idesc[UR51], UPT ;  /* 0x00ff3208190079ea */ /* 0x0009e2000b80001a */
[----:B------:R4:W-:Y:S01]  /*3280*/  UTCHMMA tmem[UR17], gdesc[UR6], tmem[UR24], tmem[UR48], idesc[UR49], UPT ;  /* 0x00ff3006110079ea */ /* 0x0009e2000b800018 */
[----:B------:R4:W-:Y:S01]  /*3290*/  UTCBAR [UR5], URZ ;  /* 0x000000ff050073e9 */ /* 0x0009e200080000ff */
[----:B------:R-:W-:-:S04]  /*32a0*/  ULOP3.LUT UR4, URZ, UR54, URZ, 0x33, !UPT ;  /* 0x00000036ff047292 */ /* 0x000fc8000f8e33ff */
[----:B------:R-:W-:-:S04]  /*32b0*/  UIADD3 UR4, UPT, UPT, UR40, UR4, URZ ;  /* 0x0000000428047290 */ /* 0x000fc8000fffe0ff */
[----:B------:R-:W-:Y:S01]  /*32c0*/  UISETP.GE.AND UP0, UPT, UR4, 0x1, UPT ;  /* 0x000000010400788c */ /* 0x000fe2000bf06270 */
[----:B--2---:R-:W-:Y:S01]  /*32d0*/  UMOV UR14, URZ ;  /* 0x000000ff000e7c82 */ /* 0x004fe20008000000 */
[----:B---3--:R-:W-:-:S07]  /*32e0*/  UMOV UR18, URZ ;  /* 0x000000ff00127c82 */ /* 0x008fce0008000000 */
[----:B------:R-:W-:Y:S05]  /*32f0*/  BRA.U !UP0, `(.L_x_38) ;  /* 0x0000001d08cc7547 */ /* 0x000fea000b800000 */
[----:B------:R-:W-:Y:S01]  /*3300*/  UIADD3 UR4, UPT, UPT, UR38, 0x380, URZ ;  /* 0x0000038026047890 */ /* 0x000fe2000fffe0ff */
[----:B------:R-:W-:Y:S01]  /*3310*/  MOV.SPILL R20, UR38 ;  /* 0x0000002600147c02 */ /* 0x000fe20009000f00 */
[----:B------:R-:W-:Y:S01]  /*3320*/  UIADD3 UR14, UPT, UPT, UR38, 0x80, URZ ;  /* 0x00000080260e7890 */ /* 0x000fe2000fffe0ff */
[----:B------:R-:W-:Y:S01]  /*3330*/  MOV.SPILL R26, UR39 ;  /* 0x00000027001a7c02 */ /* 0x000fe20009000f00 */
[----:B------:R-:W-:Y:S01]  /*3340*/  UIADD3 UR22, UPT, UPT, UR38, 0x100, URZ ;  /* 0x0000010026167890 */ /* 0x000fe2000fffe0ff */
[----:B------:R-:W-:Y:S01]  /*3350*/  MOV.SPILL R3, UR21 ;  /* 0x0000001500037c02 */ /* 0x000fe20009000f00 */
[----:B------:R-:W-:Y:S01]  /*3360*/  UIADD3 UR20, UPT, UPT, UR38, 0x180, URZ ;  /* 0x0000018026147890 */ /* 0x000fe2000fffe0ff */
[----:B------:R-:W-:Y:S01]  /*3370*/  MOV.SPILL R34, UR37 ;  /* 0x0000002500227c02 */ /* 0x000fe20009000f00 */
[----:B----4-:R-:W-:Y:S01]  /*3380*/  UIADD3 UR8, UPT, UPT, UR38, 0x200, URZ ;  /* 0x0000020026087890 */ /* 0x010fe2000fffe0ff */
[----:B------:R-:W-:Y:S01]  /*3390*/  MOV.SPILL R33, UR36 ;  /* 0x0000002400217c02 */ /* 0x000fe20009000f00 */
[----:B------:R-:W-:Y:S01]  /*33a0*/  UIADD3 UR6, UPT, UPT, UR38, 0x280, URZ ;  /* 0x0000028026067890 */ /* 0x000fe2000fffe0ff */
[----:B------:R-:W-:Y:S01]  /*33b0*/  IMAD.U32 R70, RZ, RZ, UR22 ;  /* 0x00000016ff467e24 */ /* 0x000fe2000f8e00ff */
[----:B------:R-:W-:Y:S01]  /*33c0*/  UIADD3 UR10, UPT, UPT, UR38, 0x300, URZ ;  /* 0x00000300260a7890 */ /* 0x000fe2000fffe0ff */
[----:B------:R-:W-:Y:S01]  /*33d0*/  MOV.SPILL R4, UR23 ;  /* 0x0000001700047c02 */ /* 0x000fe20009000f00 */
[----:B------:R-:W-:Y:S01]  /*33e0*/  UIADD3 UR18, UPT, UPT, UR36, 0x80, URZ ;  /* 0x0000008024127890 */ /* 0x000fe2000fffe0ff */
[----:B------:R-:W-:Y:S01]  /*33f0*/  HFMA2 R24, -RZ, RZ, 0, 0 ;  /* 0x00000000ff187431 */ /* 0x000fe200000001ff */
[----:B------:R-:W-:Y:S01]  /*3400*/  UMOV UR38, UR4 ;  /* 0x0000000400267c82 */ /* 0x000fe20008000000 */
[----:B------:R-:W-:Y:S01]  /*3410*/  UIADD3 UR4, UPT, UPT, UR36, 0x100, URZ ;  /* 0x0000010024047890 */ /* 0x000fe2000fffe0ff */
[----:B------:R-:W-:Y:S01]  /*3420*/  IMAD.U32 R60, RZ, RZ, UR38 ;  /* 0x00000026ff3c7e24 */ /* 0x000fe2000f8e00ff */
[----:B------:R-:W-:Y:S01]  /*3430*/  UMOV UR39, UR5 ;  /* 0x0000000500277c82 */ /* 0x000fe20008000000 */
[----:B------:R-:W-:Y:S01]  /*3440*/  UIADD3 UR5, UPT, UPT, UR36, 0x180, URZ ;  /* 0x0000018024057890 */ /* 0x000fe2000fffe0ff */
[----:B------:R-:W-:Y:S01]  /*3450*/  MOV.SPILL R27, UR18 ;  /* 0x00000012001b7c02 */ /* 0x000fe20009000f00 */
[----:B------:R-:W-:Y:S01]  /*3460*/  UMOV UR18, UR10 ;  /* 0x0000000a00127c82 */ /* 0x000fe20008000000 */
[----:B------:R-:W-:Y:S01]  /*3470*/  MOV.SPILL R29, UR4 ;  /* 0x00000004001d7c02 */ /* 0x000fe20009000f00 */
[----:B------:R-:W-:Y:S01]  /*3480*/  UMOV UR4, UR6 ;  /* 0x0000000600047c82 */ /* 0x000fe20008000000 */
[----:B------:R-:W-:Y:S01]  /*3490*/  UIADD3 UR6, UPT, UPT, UR36, 0x200, URZ ;  /* 0x0000020024067890 */ /* 0x000fe2000fffe0ff */
[----:B------:R-:W-:Y:S01]  /*34a0*/  MOV.SPILL R30, UR5 ;  /* 0x00000005001e7c02 */ /* 0x000fe20009000f00 */
[----:B------:R-:W-:Y:S01]  /*34b0*/  UIADD3 UR10, UPT, UPT, UR36, 0x380, URZ ;  /* 0x00000380240a7890 */ /* 0x000fe2000fffe0ff */
[----:B------:R-:W-:Y:S01]  /*34c0*/  IMAD.U32 R62, RZ, RZ, UR18 ;  /* 0x00000012ff3e7e24 */ /* 0x000fe2000f8e00ff */
[----:B------:R-:W-:Y:S01]  /*34d0*/  UMOV UR5, UR7 ;  /* 0x0000000700057c82 */ /* 0x000fe20008000000 */
[----:B------:R-:W-:Y:S01]  /*34e0*/  UIADD3 UR19, UPT, UPT, -UR40, UR54, URZ ;  /* 0x0000003628137290 */ /* 0x000fe2000fffe1ff */
[----:B------:R-:W-:Y:S01]  /*34f0*/  MOV.SPILL R31, UR6 ;  /* 0x00000006001f7c02 */ /* 0x000fe20009000f00 */
[----:B------:R-:W-:Y:S01]  /*3500*/  UIADD3 UR7, UPT, UPT, UR36, 0x280, URZ ;  /* 0x0000028024077890 */ /* 0x000fe2000fffe0ff */
[----:B------:R-:W-:Y:S01]  /*3510*/  MOV.SPILL R35, UR10 ;  /* 0x0000000a00237c02 */ /* 0x000fe20009000f00 */
[----:B------:R-:W-:Y:S01]  /*3520*/  UMOV UR6, UR8 ;  /* 0x0000000800067c82 */ /* 0x000fe20008000000 */
[----:B------:R-:W-:Y:S01]  /*3530*/  UMOV UR8, 0x1 ;  /* 0x0000000100087882 */ /* 0x000fe20000000000 */
[----:B------:R-:W-:Y:S01]  /*3540*/  R2UR UR10, R70 ;  /* 0x00000000460a72ca */ /* 0x000fe200000e0000 */
[----:B------:R-:W-:Y:S01]  /*3550*/  UMOV UR37, UR21 ;  /* 0x0000001500257c82 */ /* 0x000fe20008000000 */
[----:B------:R-:W-:Y:S01]  /*3560*/  MOV.SPILL R42, UR8 ;  /* 0x00000008002a7c02 */ /* 0x000fe20009000f00 */
[----:B------:R-:W-:Y:S01]  /*3570*/  UMOV UR8, UR14 ;  /* 0x0000000e00087c82 */ /* 0x000fe20008000000 */
[----:B------:R-:W-:Y:S01]  /*3580*/  MOV.SPILL R19, UR19 ;  /* 0x0000001300137c02 */ /* 0x000fe20009000f00 */
[----:B------:R-:W-:Y:S01]  /*3590*/  UMOV UR14, URZ ;  /* 0x000000ff000e7c82 */ /* 0x000fe20008000000 */
[----:B------:R-:W-:Y:S01]  /*35a0*/  MOV.SPILL R28, UR19 ;  /* 0x00000013001c7c02 */ /* 0x000fe20009000f00 */
[----:B------:R-:W-:Y:S01]  /*35b0*/  UMOV UR19, UR11 ;  /* 0x0000000b00137c82 */ /* 0x000fe20008000000 */
[----:B------:R-:W-:Y:S01]  /*35c0*/  MOV.SPILL R32, UR7 ;  /* 0x0000000700207c02 */ /* 0x000fe20009000f00 */
[----:B------:R-:W-:Y:S01]  /*35d0*/  UMOV UR7, UR9 ;  /* 0x0000000900077c82 */ /* 0x000fe20008000000 */
[----:B------:R-:W-:Y:S01]  /*35e0*/  UMOV UR5, 0x40004040 ;  /* 0x4000404000057882 */ /* 0x000fe20000000000 */
[----:B------:R-:W-:Y:S01]  /*35f0*/  UIADD3 UR9, UPT, UPT, UR36, 0x300, URZ ;  /* 0x0000030024097890 */ /* 0x000fe2000fffe0ff */
[----:B------:R-:W-:Y:S01]  /*3600*/  R2UR.FILL UR21, R3 ;  /* 0x00000000031572ca */ /* 0x000fe200004e0000 */
[----:B------:R-:W-:Y:S01]  /*3610*/  IMAD.U32 R64, RZ, RZ, UR4 ;  /* 0x00000004ff407e24 */ /* 0x000fe2000f8e00ff */
[----:B------:R-:W-:Y:S01]  /*3620*/  UMOV UR19, 0x40004040 ;  /* 0x4000404000137882 */ /* 0x000fe20000000000 */
[----:B------:R-:W-:Y:S01]  /*3630*/  R2UR.FILL UR18, R27 ;  /* 0x000000001b1272ca */ /* 0x000fe200004e0000 */
[----:B------:R-:W-:Y:S01]  /*3640*/  IMAD.U32 R65, RZ, RZ, UR5 ;  /* 0x00000005ff417e24 */ /* 0x000fe2000f8e00ff */
[----:B------:R-:W-:Y:S01]  /*3650*/  MOV.SPILL R3, UR14 ;  /* 0x0000000e00037c02 */ /* 0x000fe20009000f00 */
[----:B------:R-:W-:Y:S01]  /*3660*/  UIADD3 UR14, UPT, UPT, UR16, 0x60, URZ ;  /* 0x00000060100e7890 */ /* 0x000fe2000fffe0ff */
[----:B------:R-:W-:Y:S01]  /*3670*/  R2UR.FILL UR4, R29 ;  /* 0x000000001d0472ca */ /* 0x000fe200004e0000 */
[----:B------:R-:W-:Y:S01]  /*3680*/  UIADD3 UR14, UPT, UPT, UR16, 0x88, URZ ;  /* 0x00000088100e7890 */ /* 0x000fe2000fffe0ff */
[----:B------:R-:W-:Y:S01]  /*3690*/  R2UR.FILL UR5, R30 ;  /* 0x000000001e0572ca */ /* 0x000fe200004e0000 */
[----:B------:R-:W-:Y:S01]  /*36a0*/  UIADD3 UR14, UPT, UPT, UR16, 0x70, URZ ;  /* 0x00000070100e7890 */ /* 0x000fe2000fffe0ff */
[----:B------:R-:W-:Y:S01]  /*36b0*/  MOV R63, UR19 ;  /* 0x00000013003f7c02 */ /* 0x000fe20008000f00 */
[----:B------:R-:W-:Y:S01]  /*36c0*/  IMAD.U32 R66, RZ, RZ, UR6 ;  /* 0x00000006ff427e24 */ /* 0x000fe2000f8e00ff */
[----:B------:R-:W-:Y:S01]  /*36d0*/  R2UR.FILL UR19, R28 ;  /* 0x000000001c1372ca */ /* 0x000fe200004e0000 */
[----:B------:R-:W-:Y:S01]  /*36e0*/  UMOV UR7, 0x40004040 ;  /* 0x4000404000077882 */ /* 0x000fe20000000000 */
[----:B------:R-:W-:Y:S01]  /*36f0*/  R2UR.FILL UR6, R31 ;  /* 0x000000001f0672ca */ /* 0x000fe200004e0000 */
[----:B------:R-:W-:Y:S01]  /*3700*/  IMAD.U32 R70, RZ, RZ, UR10 ;  /* 0x0000000aff467e24 */ /* 0x000fe2000f8e00ff */
[----:B------:R-:W-:Y:S01]  /*3710*/  MOV.SPILL R43, UR9 ;  /* 0x00000009002b7c02 */ /* 0x000fe20009000f00 */
[----:B------:R-:W-:Y:S01]  /*3720*/  UMOV UR9, UR15 ;  /* 0x0000000f00097c82 */ /* 0x000fe20008000000 */
[----:B------:R-:W-:Y:S01]  /*3730*/  MOV R67, UR7 ;  /* 0x0000000700437c02 */ /* 0x000fe20008000f00 */
[----:B------:R-:W-:Y:S01]  /*3740*/  UMOV UR9, 0x40004040 ;  /* 0x4000404000097882 */ /* 0x000fe20000000000 */
[----:B------:R-:W-:Y:S01]  /*3750*/  R2UR.FILL UR7, R32 ;  /* 0x00000000200772ca */ /* 0x000fe200004e0000 */
[----:B------:R-:W-:Y:S01]  /*3760*/  IMAD.U32 R73, RZ, RZ, UR9 ;  /* 0x00000009ff497e24 */ /* 0x000fe2000f8e00ff */
[----:B------:R-:W-:Y:S01]  /*3770*/  UMOV UR14, UR41 ;  /* 0x00000029000e7c82 */ /* 0x000fe20008000000 */
[----:B------:R-:W-:Y:S01]  /*3780*/  R2UR.FILL UR9, R43 ;  /* 0x000000002b0972ca */ /* 0x000fe200004e0000 */
[----:B------:R-:W-:Y:S01]  /*3790*/  IMAD.U32 R44, RZ, RZ, UR14 ;  /* 0x0000000eff2c7e24 */ /* 0x000fe2000f8e00ff */
[----:B------:R-:W-:Y:S01]  /*37a0*/  R2UR.FILL UR10, R35 ;  /* 0x00000000230a72ca */ /* 0x000fe200004e0000 */
[----:B------:R-:W-:Y:S01]  /*37b0*/  IMAD.U32 R58, RZ, RZ, UR18 ;  /* 0x00000012ff3a7e24 */ /* 0x000fe2000f8e00ff */
[----:B------:R-:W-:Y:S01]  /*37c0*/  R2UR UR11, R71 ;  /* 0x00000000470b72ca */ /* 0x000fe200000e0000 */
[----:B------:R-:W-:Y:S01]  /*37d0*/  UMOV UR36, UR20 ;  /* 0x0000001400247c82 */ /* 0x000fe20008000000 */
[----:B------:R-:W-:Y:S01]  /*37e0*/  UMOV UR14, UR43 ;  /* 0x0000002b000e7c82 */ /* 0x000fe20008000000 */
[----:B------:R-:W-:Y:S01]  /*37f0*/  UMOV UR37, 0x40004040 ;  /* 0x4000404000257882 */ /* 0x000fe20000000000 */
[----:B------:R-:W-:Y:S01]  /*3800*/  UMOV UR39, 0x40004040 ;  /* 0x4000404000277882 */ /* 0x000fe20000000000 */
[----:B------:R-:W-:Y:S01]  /*3810*/  UMOV UR19, 0x40004040 ;  /* 0x4000404000137882 */ /* 0x000fe20000000000 */
[----:B------:R-:W-:Y:S01]  /*3820*/  UMOV UR18, UR4 ;  /* 0x0000000400127c82 */ /* 0x000fe20008000000 */
[----:B------:R-:W-:Y:S01]  /*3830*/  UMOV UR4, UR5 ;  /* 0x0000000500047c82 */ /* 0x000fe20008000000 */
[----:B------:R-:W-:Y:S01]  /*3840*/  IMAD.U32 R40, RZ, RZ, UR14 ;  /* 0x0000000eff287e24 */ /* 0x000fe2000f8e00ff */
[----:B------:R-:W-:Y:S01]  /*3850*/  MOV R59, UR19 ;  /* 0x00000013003b7c02 */ /* 0x000fe20008000f00 */
[----:B------:R-:W-:Y:S01]  /*3860*/  IMAD.U32 R68, RZ, RZ, UR36 ;  /* 0x00000024ff447e24 */ /* 0x000fe2000f8e00ff */
[----:B------:R-:W-:Y:S01]  /*3870*/  UMOV UR14, UR45 ;  /* 0x0000002d000e7c82 */ /* 0x000fe20008000000 */
[----:B------:R-:W-:Y:S01]  /*3880*/  IMAD.U32 R69, RZ, RZ, UR37 ;  /* 0x00000025ff457e24 */ /* 0x000fe2000f8e00ff */
[----:B------:R-:W-:Y:S01]  /*3890*/  R2UR.FILL UR37, R34 ;  /* 0x00000000222572ca */ /* 0x000fe200004e0000 */
[----:B------:R-:W-:Y:S01]  /*38a0*/  IMAD.U32 R61, RZ, RZ, UR39 ;  /* 0x00000027ff3d7e24 */ /* 0x000fe2000f8e00ff */
[----:B------:R-:W-:Y:S01]  /*38b0*/  R2UR.FILL UR36, R33 ;  /* 0x00000000212472ca */ /* 0x000fe200004e0000 */
[----:B------:R-:W-:Y:S01]  /*38c0*/  IMAD.U32 R57, RZ, RZ, UR19 ;  /* 0x00000013ff397e24 */ /* 0x000fe2000f8e00ff */
[----:B------:R-:W-:Y:S01]  /*38d0*/  R2UR.FILL UR39, R26 ;  /* 0x000000001a2772ca */ /* 0x000fe200004e0000 */
[----:B------:R-:W-:Y:S01]  /*38e0*/  IMAD.U32 R54, RZ, RZ, UR4 ;  /* 0x00000004ff367e24 */ /* 0x000fe2000f8e00ff */
[----:B------:R-:W-:Y:S01]  /*38f0*/  R2UR.FILL UR38, R20 ;  /* 0x00000000142672ca */ /* 0x000fe200004e0000 */
[----:B------:R-:W-:Y:S01]  /*3900*/  UMOV UR4, UR6 ;  /* 0x0000000600047c82 */ /* 0x000fe20008000000 */
[----:B------:R-:W-:Y:S01]  /*3910*/  R2UR.FILL UR19, R19 ;  /* 0x00000000131372ca */ /* 0x000fe200004e0000 */
[----:B------:R-:W-:Y:S01]  /*3920*/  UIADD3 UR15, UPT, UPT, UR16, 0xb0, URZ ;  /* 0x000000b0100f7890 */ /* 0x000fe2000fffe0ff */
[----:B------:R-:W-:Y:S01]  /*3930*/  R2UR.FILL UR23, R4 ;  /* 0x00000000041772ca */ /* 0x000fe200004e0000 */
[----:B------:R-:W-:Y:S01]  /*3940*/  IMAD.U32 R38, RZ, RZ, UR14 ;  /* 0x0000000eff267e24 */ /* 0x000fe2000f8e00ff */
[----:B------:R-:W-:Y:S01]  /*3950*/  UIADD3 UR12, UPT, UPT, UR41, 0x2, URZ ;  /* 0x00000002290c7890 */ /* 0x000fe2000fffe0ff */
[----:B------:R-:W-:Y:S01]  /*3960*/  IMAD.U32 R52, RZ, RZ, UR4 ;  /* 0x00000004ff347e24 */ /* 0x000fe2000f8e00ff */
[----:B------:R-:W-:Y:S01]  /*3970*/  UMOV UR14, UR47 ;  /* 0x0000002f000e7c82 */ /* 0x000fe20008000000 */
[----:B------:R-:W-:Y:S01]  /*3980*/  UMOV UR4, UR7 ;  /* 0x0000000700047c82 */ /* 0x000fe20008000000 */
[----:B------:R-:W-:Y:S01]  /*3990*/  IMAD.U32 R36, RZ, RZ, UR14 ;  /* 0x0000000eff247e24 */ /* 0x000fe2000f8e00ff */
[----:B------:R-:W-:Y:S01]  /*39a0*/  R2UR.FILL UR14, R3 ;  /* 0x00000000030e72ca */ /* 0x000fe200004e0000 */
[----:B------:R-:W-:-:S02]  /*39b0*/  IMAD.U32 R50, RZ, RZ, UR4 ;  /* 0x00000004ff327e24 */ /* 0x000fc4000f8e00ff */
[----:B------:R-:W-:Y:S02]  /*39c0*/  HFMA2 R12, -RZ, RZ, 0, 1.430511474609375e-06 ;  /* 0x00000018ff0c7431 */ /* 0x000fe400000001ff */
[----:B------:R-:W-:Y:S02]  /*39d0*/  IMAD.U32 R72, RZ, RZ, UR8 ;  /* 0x00000008ff487e24 */ /* 0x000fe4000f8e00ff */
[----:B------:R-:W-:Y:S01]  /*39e0*/  HFMA2 R3, -RZ, RZ, 0, 7.62939453125e-06 ;  /* 0x00000080ff037431 */ /* 0x000fe200000001ff */
[----:B------:R-:W-:Y:S01]  /*39f0*/  UMOV UR11, 0x40004040 ;  /* 0x40004040000b7882 */ /* 0x000fe20000000000 */
[----:B------:R-:W-:Y:S01]  /*3a00*/  UMOV UR5, 0x40004040 ;  /* 0x4000404000057882 */ /* 0x000fe20000000000 */
[----:B------:R-:W-:Y:S01]  /*3a10*/  UMOV UR6, UR9 ;  /* 0x0000000900067c82 */ /* 0x000fe20008000000 */
[----:B------:R-:W-:Y:S01]  /*3a20*/  UMOV UR7, 0x40004040 ;  /* 0x4000404000077882 */ /* 0x000fe20000000000 */
[----:B------:R-:W-:Y:S01]  /*3a30*/  UMOV UR4, UR10 ;  /* 0x0000000a00047c82 */ /* 0x000fe20008000000 */
[----:B------:R-:W-:Y:S01]  /*3a40*/  UMOV UR13, 0x40004040 ;  /* 0x40004040000d7882 */ /* 0x000fe20000000000 */
[----:B------:R-:W-:Y:S01]  /*3a50*/  R2UR.FILL UR8, R42 ;  /* 0x000000002a0872ca */ /* 0x000fe200004e0000 */
[----:B------:R-:W-:Y:S01]  /*3a60*/  UMOV UR15, 0x40004040 ;  /* 0x40004040000f7882 */ /* 0x000fe20000000000 */
[----:B------:R-:W-:Y:S01]  /*3a70*/  IMAD.MOV.U32 R23, RZ, RZ, 0x1 ;  /* 0x00000001ff177424 */ /* 0x000fe200078e00ff */
[----:B------:R-:W-:Y:S01]  /*3a80*/  MOV R17, 0x80 ;  /* 0x0000008000117802 */ /* 0x000fe20000000f00 */
[----:B------:R-:W-:Y:S01]  /*3a90*/  IMAD.MOV.U32 R22, RZ, RZ, RZ ;  /* 0x000000ffff167224 */ /* 0x000fe200078e00ff */
[----:B-1----:R-:W-:Y:S01]  /*3aa0*/  MOV R7, 0x80 ;  /* 0x0000008000077802 */ /* 0x002fe20000000f00 */
[----:B------:R-:W-:Y:S01]  /*3ab0*/  IMAD.MOV.U32 R21, RZ, RZ, RZ ;  /* 0x000000ffff157224 */ /* 0x000fe200078e00ff */
[----:B------:R-:W-:Y:S01]  /*3ac0*/  MOV R71, UR11 ;  /* 0x0000000b00477c02 */ /* 0x000fe20008000f00 */
[----:B------:R-:W-:Y:S01]  /*3ad0*/  IMAD.MOV.U32 R18, RZ, RZ, RZ ;  /* 0x000000ffff127224 */ /* 0x000fe200078e00ff */
[----:B------:R-:W-:Y:S01]  /*3ae0*/  MOV R55, UR5 ;  /* 0x0000000500377c02 */ /* 0x000fe20008000f00 */
[----:B------:R-:W-:Y:S01]  /*3af0*/  IMAD.MOV.U32 R16, RZ, RZ, 0x8 ;  /* 0x00000008ff107424 */ /* 0x000fe200078e00ff */
[----:B------:R-:W-:Y:S01]  /*3b00*/  MOV R51, UR5 ;  /* 0x0000000500337c02 */ /* 0x000fe20008000f00 */
[----:B------:R-:W-:Y:S01]  /*3b10*/  IMAD.MOV.U32 R15, RZ, RZ, 0x80 ;  /* 0x00000080ff0f7424 */ /* 0x000fe200078e00ff */
[----:B------:R-:W-:Y:S01]  /*3b20*/  MOV R47, UR5 ;  /* 0x00000005002f7c02 */ /* 0x000fe20008000f00 */
[----:B------:R-:W-:Y:S01]  /*3b30*/  IMAD.MOV.U32 R14, RZ, RZ, 0x10 ;  /* 0x00000010ff0e7424 */ /* 0x000fe200078e00ff */
[----:B------:R-:W-:Y:S01]  /*3b40*/  UIADD3 UR76, UPT, UPT, UR41, 0x4, URZ ;  /* 0x00000004294c7890 */ /* 0x000fe2000fffe0ff */
        /* <DEDUP_REMOVED lines=16> */
[----:B------:R-:W-:Y:S01]  /*3c50*/  IMAD.U32 R56, RZ, RZ, UR18 ;  /* 0x00000012ff387e24 */ /* 0x000fe2000f8e00ff */
        /* <DEDUP_REMOVED lines=15> */
[----:B------:R-:W-:Y:S01]  /*3d50*/  MOV R41, UR15 ;  /* 0x0000000f00297c02 */ /* 0x000fe20008000f00 */
[----:B------:R-:W-:Y:S01]  /*3d60*/  UIADD3 UR46, UPT, UPT, UR45, 0x402, URZ ;  /* 0x000004022d2e7890 */ /* 0x000fe2000fffe0ff */
[----:B------:R-:W-:Y:S01]  /*3d70*/  IMAD.U32 R39, RZ, RZ, UR15 ;  /* 0x0000000fff277e24 */ /* 0x000fe2000f8e00ff */
[----:B------:R-:W-:Y:S01]  /*3d80*/  UIADD3 UR42, UPT, UPT, UR45, 0x404, URZ ;  /* 0x000004042d2a7890 */ /* 0x000fe2000fffe0ff */
[----:B------:R-:W-:Y:S01]  /*3d90*/  IMAD.U32 R37, RZ, RZ, UR15 ;  /* 0x0000000fff257e24 */ /* 0x000fe2000f8e00ff */
[----:B------:R-:W-:-:S02]  /*3da0*/  UIADD3 UR34, UPT, UPT, UR45, 0x406, URZ ;  /* 0x000004062d227890 */ /* 0x000fc4000fffe0ff */
[----:B------:R-:W-:Y:S02]  /*3db0*/  UIADD3 UR32, UPT, UPT, UR47, 0x80, URZ ;  /* 0x000000802f207890 */ /* 0x000fe4000fffe0ff */
[----:B------:R-:W-:Y:S02]  /*3dc0*/  UIADD3 UR30, UPT, UPT, UR47, 0x100, URZ ;  /* 0x000001002f1e7890 */ /* 0x000fe4000fffe0ff */
[----:B------:R-:W-:Y:S02]  /*3dd0*/  UIADD3 UR28, UPT, UPT, UR47, 0x180, URZ ;  /* 0x000001802f1c7890 */ /* 0x000fe4000fffe0ff */
[----:B------:R-:W-:Y:S02]  /*3de0*/  UIADD3 UR26, UPT, UPT, UR47, 0x200, URZ ;  /* 0x000002002f1a7890 */ /* 0x000fe4000fffe0ff */
[----:B------:R-:W-:Y:S02]  /*3df0*/  UIADD3 UR24, UPT, UPT, UR47, 0x280, URZ ;  /* 0x000002802f187890 */ /* 0x000fe4000fffe0ff */
[----:B------:R-:W-:-:S02]  /*3e00*/  UIADD3 UR22, UPT, UPT, UR47, 0x300, URZ ;  /* 0x000003002f167890 */ /* 0x000fc4000fffe0ff */
[----:B------:R-:W-:Y:S01]  /*3e10*/  UIADD3 UR20, UPT, UPT, UR47, 0x380, URZ ;  /* 0x000003802f147890 */ /* 0x000fe2000fffe0ff */
[----:B------:R-:W-:Y:S01]  /*3e20*/  UMOV UR17, URZ ;  /* 0x000000ff00117c82 */ /* 0x000fe20008000000 */
        /* <DEDUP_REMOVED lines=27> */
[----:B------:R-:W-:-:S05]  /*3fe0*/  UMOV UR21, 0x40004040 ;  /* 0x4000404000157882 */ /* 0x000fca0000000000 */
.L_x_44:
[----:B------:R-:W-:Y:S01]  /*3ff0*/  ULEA UR4, UR8, UR16, 0x3 ;  /* 0x0000001008047291 */ /* 0x000fe2000f8e18ff */
[----:B------:R-:W-:Y:S08]  /*4000*/  SHF.L.U32 R20, R22, 0x1f, RZ ;  /* 0x0000001f16147819 */ /* 0x000ff000000006ff */
[----:B-1----:R-:W1:Y:S02]  /*4010*/  SYNCS.PHASECHK.TRANS64.TRYWAIT P0, [UR4], R20 ;  /* 0x00000014ff0075a7 */ /* 0x002e640008001104 */
[----:B-1-3--:R-:W-:Y:S05]  /*4020*/  @!P0 BRA `(.L_x_39) ;  /* 0x0000006800108947 */ /* 0x00afea0003800000 */
.L_x_112:
[----:B------:R-:W-:Y:S01]  /*4030*/  UIADD3 UR15, UPT, UPT, UR16, 0x60, URZ ;  /* 0x00000060100f7890 */ /* 0x000fe2000fffe0ff */
[----:B------:R-:W-:Y:S01]  /*4040*/  R2UR UR12, R44 ;  /* 0x000000002c0c72ca */ /* 0x000fe200000e0000 */
[----:B------:R-:W-:Y:S01]  /*4050*/  UISETP.NE.U32.AND UP0, UPT, UR14, URZ, UPT ;  /* 0x000000ff0e00728c */ /* 0x000fe2000bf05070 */
[----:B------:R-:W-:Y:S01]  /*4060*/  R2UR UR13, R45 ;  /* 0x000000002d0d72ca */ /* 0x000fe200000e0000 */
[----:B------:R-:W-:Y:S01]  /*4070*/  UMOV UR11, 0x40004040 ;  /* 0x40004040000b7882 */ /* 0x000fe20000000000 */
[----:B------:R-:W-:Y:S01]  /*4080*/  UMOV UR5, 0x40004040 ;  /* 0x4000404000057882 */ /* 0x000fe20000000000 */
[----:B------:R-:W-:Y:S01]  /*4090*/  UMOV UR9, 0x40004040 ;  /* 0x4000404000097882 */ /* 0x000fe20000000000 */
[----:B-1----:R-:W-:Y:S01]  /*40a0*/  MOV.SPILL R27, UR22 ;  /* 0x00000016001b7c02 */ /* 0x002fe20009000f00 */
[----:B------:R-:W-:Y:S01]  /*40b0*/  UMOV UR22, 0x0 ;  /* 0x0000000000167882 */ /* 0x000fe20000000000 */
[----:B------:R-:W-:Y:S01]  /*40c0*/  UMOV UR18, UR8 ;  /* 0x0000000800127c82 */ /* 0x000fe20008000000 */
[----:B------:R-:W-:Y:S01]  /*40d0*/  IMAD.MOV.U32 R19, RZ, RZ, RZ ;  /* 0x000000ffff137224 */ /* 0x000fe200078e00ff */
[----:B------:R-:W-:Y:S01]  /*40e0*/  ULEA UR6, UR18, UR16, 0xf ;  /* 0x0000001012067291 */ /* 0x000fe2000f8e78ff */
[----:B------:R-:W-:Y:S01]  /*40f0*/  MOV.SPILL R28, UR23 ;  /* 0x00000017001c7c02 */ /* 0x000fe20009000f00 */
[----:B------:R-:W-:Y:S01]  /*4100*/  UMOV UR23, 0x8200490 ;  /* 0x0820049000177882 */ /* 0x000fe20000000000 */
[----:B------:R-:W-:Y:S01]  /*4110*/  MOV.SPILL R26, UR21 ;  /* 0x00000015001a7c02 */ /* 0x000fe20009000f00 */
[----:B------:R-:W-:Y:S01]  /*4120*/  UIADD3 UR6, UPT, UPT, UR6, 0x400, URZ ;  /* 0x0000040006067890 */ /* 0x000fe2000fffe0ff */
[----:B------:R-:W-:Y:S02]  /*4130*/  R2UR UR7, R19 ;  /* 0x00000000130772ca */ /* 0x000fe400000e0000 */
[----:B------:R-:W-:Y:S01]  /*4140*/  R2UR UR21, R43 ;  /* 0x000000002b1572ca */ /* 0x000fe200000e0000 */
[----:B------:R-:W-:Y:S01]  /*4150*/  USHF.R.U32.HI UR6, URZ, 0x4, UR6 ;  /* 0x00000004ff067899 */ /* 0x000fe20008011606 */
[----:B------:R-:W-:Y:S02]  /*4160*/  MOV.SPILL R20, UR20 ;  /* 0x0000001400147c02 */ /* 0x000fe40009000f00 */
[----:B------:R-:W-:Y:S01]  /*4170*/  R2UR UR20, R42 ;  /* 0x000000002a1472ca */ /* 0x000fe200000e0000 */
[----:B------:R-:W-:Y:S04]  /*4180*/  ULOP3.LUT UR6, UR6, 0x3fc0, URZ, 0xc0, !UPT ;  /* 0x00003fc006067892 */ /* 0x000fe8000f8ec0ff */
[----:B------:R-:W-:Y:S04]  /*4190*/  ULOP3.LUT UR10, UR6, 0x10000, URZ, 0xfc, !UPT ;  /* 0x00010000060a7892 */ /* 0x000fe8000f8efcff */
[----:B------:R-:W-:Y:S02]  /*41a0*/  UIADD3 UR4, UPT, UPT, UR10, 0x2, URZ ;  /* 0x000000020a047890 */ /* 0x000fe4000fffe0ff */
[----:B------:R-:W-:Y:S02]  /*41b0*/  UIADD3 UR8, UPT, UPT, UR10, 0x4, URZ ;  /* 0x000000040a087890 */ /* 0x000fe4000fffe0ff */
[----:B------:R-:W-:Y:S01]  /*41c0*/  UIADD3 UR6, UPT, UPT, UR10, 0x6, URZ ;  /* 0x000000060a067890 */ /* 0x000fe2000fffe0ff */
[----:B------:R1:W-:Y:S02]  /*41d0*/  UTCHMMA gdesc[UR12], gdesc[UR10], tmem[UR7], tmem[UR22], idesc[UR23], !UPT ;  /* 0x00ff160a0c0075ea */ /* 0x0003e4000f800007 */
[C---:B-1----:R-:W-:Y:S01]  /*41e0*/  R2UR UR13, R19.reuse ;  /* 0x00000000130d72ca */ /* 0x042fe200000e0000 */
[----:B------:R-:W-:Y:S01]  /*41f0*/  UMOV UR7, 0x40004040 ;  /* 0x4000404000077882 */ /* 0x000fe20000000000 */
[C---:B------:R-:W-:Y:S02]  /*4200*/  R2UR UR12, R19.reuse ;  /* 0x00000000130c72ca */ /* 0x040fe400000e0000 */
[----:B------:R-:W-:Y:S09]  /*4210*/  R2UR UR11, R19 ;  /* 0x00000000130b72ca */ /* 0x000ff200000e0000 */
[----:B------:R1:W-:Y:S02]  /*4220*/  UTCHMMA gdesc[UR20], gdesc[UR4], tmem[UR13], tmem[UR22], idesc[UR23], UPT ;  /* 0x00ff1604140075ea */ /* 0x0003e4000b80000d */
[----:B-1----:R-:W-:Y:S01]  /*4230*/  UIADD3 UR4, UPT, UPT, UR10, 0x400, URZ ;  /* 0x000004000a047890 */ /* 0x002fe2000fffe0ff */
[----:B------:R-:W-:Y:S01]  /*4240*/  R2UR.FILL UR22, R27 ;  /* 0x000000001b1672ca */ /* 0x000fe200004e0000 */
[----:B------:R-:W-:Y:S01]  /*4250*/  IMAD.U32 R27, R24, -0x80000000, RZ ;  /* 0x80000000181b7824 */ /* 0x000fe200078e00ff */
[----:B------:R-:W-:Y:S01]  /*4260*/  UMOV UR20, 0x0 ;  /* 0x0000000000147882 */ /* 0x000fe20000000000 */
[----:B------:R-:W-:Y:S01]  /*4270*/  UMOV UR21, 0x8200490 ;  /* 0x0820049000157882 */ /* 0x000fe20000000000 */
[----:B------:R-:W-:Y:S01]  /*4280*/  R2UR.FILL UR23, R28 ;  /* 0x000000001c1772ca */ /* 0x000fe200004e0000 */
[----:B------:R1:W-:Y:S01]  /*4290*/  UTCHMMA gdesc[UR76], gdesc[UR8], tmem[UR12], tmem[UR20], idesc[UR21], UPT ;  /* 0x00ff14084c0075ea */ /* 0x0003e2000b80000c */
[----:B------:R2:W-:Y:S02]  /*42a0*/  UTCHMMA gdesc[UR74], gdesc[UR6], tmem[UR11], tmem[UR20], idesc[UR21], UPT ;  /* 0x00ff14064a0075ea */ /* 0x0005e4000b80000b */
[----:B------:R3:W-:Y:S01]  /*42b0*/  UTCHMMA gdesc[UR72], gdesc[UR4], tmem[UR13], tmem[UR20], idesc[UR21], UPT ;  /* 0x00ff1404480075ea */ /* 0x0007e2000b80000d */
[----:B-1----:R-:W-:Y:S02]  /*42c0*/  UIADD3 UR8, UPT, UPT, UR10, 0x402, URZ ;  /* 0x000004020a087890 */ /* 0x002fe4000fffe0ff */
[----:B--2---:R-:W-:Y:S02]  /*42d0*/  UIADD3 UR6, UPT, UPT, UR10, 0x404, URZ ;  /* 0x000004040a067890 */ /* 0x004fe4000fffe0ff */
[----:B---3--:R-:W-:Y:S01]  /*42e0*/  UIADD3 UR4, UPT, UPT, UR10, 0x406, URZ ;  /* 0x000004060a047890 */ /* 0x008fe2000fffe0ff */
[----:B------:R-:W-:Y:S01]  /*42f0*/  R2UR UR10, R19 ;  /* 0x00000000130a72ca */ /* 0x000fe200000e0000 */
[----:B------:R-:W-:Y:S01]  /*4300*/  UMOV UR13, 0x8200490 ;  /* 0x08200490000d7882 */ /* 0x000fe20000000000 */
[----:B------:R-:W-:Y:S02]  /*4310*/  IMAD.MOV.U32 R19, RZ, RZ, 0x180 ;  /* 0x00000180ff137424 */ /* 0x000fe400078e00ff */
[----:B------:R1:W-:Y:S02]  /*4320*/  UTCHMMA gdesc[UR70], gdesc[UR8], tmem[UR12], tmem[UR20], idesc[UR21], UPT ;  /* 0x00ff1408460075ea */ /* 0x0003e4000b80000c */
[----:B-1----:R-:W-:Y:S01]  /*4330*/  UMOV UR12, 0x0 ;  /* 0x00000000000c7882 */ /* 0x002fe20000000000 */
[----:B------:R-:W-:Y:S01]  /*4340*/  ULEA UR8, UR17, UR16, 0xf ;  /* 0x0000001011087291 */ /* 0x000fe2000f8e78ff */
[----:B------:R1:W-:Y:S05]  /*4350*/  UTCHMMA gdesc[UR68], gdesc[UR6], tmem[UR11], tmem[UR12], idesc[UR13], UPT ;  /* 0x00ff0c06440075ea */ /* 0x0003ea000b80000b */
[----:B------:R2:W-:Y:S01]  /*4360*/  UTCHMMA gdesc[UR66], gdesc[UR4], tmem[UR10], tmem[UR12], idesc[UR13], UPT ;  /* 0x00ff0c04420075ea */ /* 0x0005e2000b80000a */
[----:B------:R2:W-:Y:S01]  /*4370*/  UTCBAR [UR15], URZ ;  /* 0x000000ff0f0073e9 */ /* 0x0005e200080000ff */
[----:B------:R-:W3:Y:S01]  /*4380*/  SYNCS.PHASECHK.TRANS64.TRYWAIT P0, [UR16+0x80], R27 ;  /* 0x0000801bff0075a7 */ /* 0x000ee20008001110 */
[----:B------:R-:W-:Y:S02]  /*4390*/  R2UR.FILL UR21, R26 ;  /* 0x000000001a1572ca */ /* 0x000fe400004e0000 */
[----:B------:R-:W-:Y:S01]  /*43a0*/  R2UR.FILL UR20, R20 ;  /* 0x00000000141472ca */ /* 0x000fe200004e0000 */
[----:B------:R-:W-:Y:S01]  /*43b0*/  IMAD.MOV.U32 R20, RZ, RZ, 0x100 ;  /* 0x00000100ff147424 */ /* 0x000fe200078e00ff */
[----:B-1----:R-:W-:Y:S04]  /*43c0*/  UIADD3 UR6, UPT, UPT, UR8, 0x400, URZ ;  /* 0x0000040008067890 */ /* 0x002fe8000fffe0ff */
[----:B------:R-:W-:Y:S04]  /*43d0*/  USHF.R.U32.HI UR6, URZ, 0x4, UR6 ;  /* 0x00000004ff067899 */ /* 0x000fe80008011606 */
[----:B------:R-:W-:Y:S01]  /*43e0*/  ULOP3.LUT UR6, UR6, 0x3fc0, URZ, 0xc0, !UPT ;  /* 0x00003fc006067892 */ /* 0x000fe2000f8ec0ff */
[----:B--23--:R-:W-:Y:S11]  /*43f0*/  @!P0 BRA `(.L_x_40) ;  /* 0x00000064003c8947 */ /* 0x00cff60003800000 */
.L_x_114:
[----:B------:R-:W-:Y:S01]  /*4400*/  MOV.SPILL R27, UR19 ;  /* 0x00000013001b7c02 */ /* 0x000fe20009000f00 */
[----:B------:R-:W-:Y:S01]  /*4410*/  UMOV UR19, 0x8210490 ;  /* 0x0821049000137882 */ /* 0x000fe20000000000 */
[----:B------:R-:W-:Y:S01]  /*4420*/  R2UR UR4, R20 ;  /* 0x00000000140472ca */ /* 0x000fe200000e0000 */
[----:B------:R-:W-:Y:S01]  /*4430*/  ULOP3.LUT UR10, UR6, 0x4000000, URZ, 0xfc, !UPT ;  /* 0x04000000060a7892 */ /* 0x000fe2000f8efcff */
[----:B------:R-:W-:Y:S01]  /*4440*/  R2UR UR5, R19 ;  /* 0x00000000130572ca */ /* 0x000fe200000e0000 */
[----:B------:R-:W-:Y:S01]  /*4450*/  IMAD.MOV.U32 R20, RZ, RZ, 0x108 ;  /* 0x00000108ff147424 */ /* 0x000fe200078e00ff */
[----:B------:R-:W-:Y:S01]  /*4460*/  MOV.SPILL R35, UR27 ;  /* 0x0000001b00237c02 */ /* 0x000fe20009000f00 */
[----:B------:R-:W-:Y:S01]  /*4470*/  IMAD.MOV.U32 R19, RZ, RZ, 0x180 ;  /* 0x00000180ff137424 */ /* 0x000fe200078e00ff */
[----:B------:R-:W-:Y:S01]  /*4480*/  MOV.SPILL R34, UR26 ;  /* 0x0000001a00227c02 */ /* 0x000fe20009000f00 */
[----:B------:R-:W-:Y:S01]  /*4490*/  UIADD3 UR6, UPT, UPT, UR10, 0x80, URZ ;  /* 0x000000800a067890 */ /* 0x000fe2000fffe0ff */
[----:B------:R-:W-:Y:S01]  /*44a0*/  R2UR UR12, R20 ;  /* 0x00000000140c72ca */ /* 0x000fe200000e0000 */
[----:B------:R-:W-:Y:S01]  /*44b0*/  UMOV UR8, 0x0 ;  /* 0x0000000000087882 */ /* 0x000fe20000000000 */
[----:B------:R-:W-:Y:S01]  /*44c0*/  R2UR UR13, R19 ;  /* 0x00000000130d72ca */ /* 0x000fe200000e0000 */
[----:B------:R-:W-:Y:S01]  /*44d0*/  UMOV UR9, 0x8210490 ;  /* 0x0821049000097882 */ /* 0x000fe20000000000 */
[----:B-1----:R-:W-:Y:S01]  /*44e0*/  MOV.SPILL R26, UR18 ;  /* 0x00000012001a7c02 */ /* 0x002fe20009000f00 */
[----:B------:R-:W-:Y:S01]  /*44f0*/  UMOV UR11, 0x40004040 ;  /* 0x40004040000b7882 */ /* 0x000fe20000000000 */
[----:B------:R-:W-:Y:S01]  /*4500*/  MOV.SPILL R29, UR21 ;  /* 0x00000015001d7c02 */ /* 0x000fe20009000f00 */
[----:B------:R-:W-:Y:S01]  /*4510*/  UMOV UR7, 0x40004040 ;  /* 0x4000404000077882 */ /* 0x000fe20000000000 */
[----:B------:R-:W-:Y:S01]  /*4520*/  MOV.SPILL R28, UR20 ;  /* 0x00000014001c7c02 */ /* 0x000fe20009000f00 */
[----:B------:R1:W-:Y:S01]  /*4530*/  UTCHMMA tmem[UR4], gdesc[UR10], tmem[UR5], tmem[UR8], idesc[UR9], UP0 ;  /* 0x00ff080a040079ea */ /* 0x0003e20008000005 */
[----:B------:R-:W-:Y:S01]  /*4540*/  MOV.SPILL R31, UR23 ;  /* 0x00000017001f7c02 */ /* 0x000fe20009000f00 */
[----:B------:R-:W-:Y:S01]  /*4550*/  IMAD.MOV.U32 R20, RZ, RZ, 0x110 ;  /* 0x00000110ff147424 */ /* 0x000fe200078e00ff */
[----:B------:R-:W-:Y:S01]  /*4560*/  MOV.SPILL R30, UR22 ;  /* 0x00000016001e7c02 */ /* 0x000fe20009000f00 */
[----:B------:R-:W-:Y:S01]  /*4570*/  UMOV UR14, 0x0 ;  /* 0x00000000000e7882 */ /* 0x000fe20000000000 */
[----:B------:R-:W-:Y:S01]  /*4580*/  MOV.SPILL R33, UR25 ;  /* 0x0000001900217c02 */ /* 0x000fe20009000f00 */
[----:B------:R2:W-:Y:S01]  /*4590*/  UTCHMMA tmem[UR12], gdesc[UR6], tmem[UR13], tmem[UR8], idesc[UR9], UPT ;  /* 0x00ff08060c0079ea */ /* 0x0005e2000b80000d */
[----:B------:R-:W-:Y:S01]  /*45a0*/  MOV.SPILL R32, UR24 ;  /* 0x0000001800207c02 */ /* 0x000fe20009000f00 */
[----:B------:R-:W-:Y:S01]  /*45b0*/  UMOV UR15, 0x8210490 ;  /* 0x08210490000f7882 */ /* 0x000fe20000000000 */
[----:B------:R-:W-:Y:S01]  /*45c0*/  R2UR UR24, R52 ;  /* 0x00000000341872ca */ /* 0x000fe200000e0000 */
[----:B------:R-:W-:Y:S01]  /*45d0*/  UMOV UR26, 0x0 ;  /* 0x00000000001a7882 */ /* 0x000fe20000000000 */
[----:B------:R-:W-:Y:S01]  /*45e0*/  R2UR UR25, R53 ;  /* 0x00000000351972ca */ /* 0x000fe200000e0000 */
[----:B------:R-:W-:Y:S01]  /*45f0*/  UMOV UR27, 0x8210490 ;  /* 0x08210490001b7882 */ /* 0x000fe20000000000 */
[----:B------:R-:W-:Y:S01]  /*4600*/  UMOV UR18, 0x0 ;  /* 0x0000000000127882 */ /* 0x000fe20000000000 */
[----:B------:R-:W-:Y:S01]  /*4610*/  UMOV UR20, 0x0 ;  /* 0x0000000000147882 */ /* 0x000fe20000000000 */
[----:B------:R-:W-:Y:S01]  /*4620*/  UMOV UR21, 0x8210490 ;  /* 0x0821049000157882 */ /* 0x000fe20000000000 */
[----:B------:R-:W-:Y:S01]  /*4630*/  UMOV UR22, 0x0 ;  /* 0x0000000000167882 */ /* 0x000fe20000000000 */
[----:B------:R-:W-:Y:S01]  /*4640*/  UMOV UR23, 0x8218490 ;  /* 0x0821849000177882 */ /* 0x000fe20000000000 */
[C---:B-1----:R-:W-:Y:S01]  /*4650*/  R2UR UR11, R19.reuse ;  /* 0x00000000130b72ca */ /* 0x042fe200000e0000 */
[----:B------:R-:W-:Y:S01]  /*4660*/  UIADD3 UR4, UPT, UPT, UR10, 0x100, URZ ;  /* 0x000001000a047890 */ /* 0x000fe2000fffe0ff */
[----:B------:R-:W-:Y:S01]  /*4670*/  UMOV UR5, 0x40004040 ;  /* 0x4000404000057882 */ /* 0x000fe20000000000 */
[----:B--2---:R-:W-:Y:S01]  /*4680*/  R2UR UR9, R20 ;  /* 0x00000000140972ca */ /* 0x004fe200000e0000 */
[----:B------:R-:W-:Y:S01]  /*4690*/  IMAD.MOV.U32 R20, RZ, RZ, 0x118 ;  /* 0x00000118ff147424 */ /* 0x000fe200078e00ff */
[C---:B------:R-:W-:Y:S01]  /*46a0*/  R2UR UR12, R19.reuse ;  /* 0x00000000130c72ca */ /* 0x040fe200000e0000 */
[----:B------:R-:W-:Y:S03]  /*46b0*/  UIADD3 UR6, UPT, UPT, UR10, 0x180, URZ ;  /* 0x000001800a067890 */ /* 0x000fe6000fffe0ff */
[----:B------:R-:W-:Y:S01]  /*46c0*/  R2UR UR8, R20 ;  /* 0x00000000140872ca */ /* 0x000fe200000e0000 */
[----:B------:R-:W-:Y:S05]  /*46d0*/  IMAD.MOV.U32 R20, RZ, RZ, 0x120 ;  /* 0x00000120ff147424 */ /* 0x000fea00078e00ff */
[----:B------:R-:W-:Y:S01]  /*46e0*/  R2UR UR13, R20 ;  /* 0x00000000140d72ca */ /* 0x000fe200000e0000 */
[----:B------:R1:W-:Y:S01]  /*46f0*/  UTCHMMA tmem[UR9], gdesc[UR4], tmem[UR11], tmem[UR14], idesc[UR15], UPT ;  /* 0x00ff0e04090079ea */ /* 0x0003e2000b80000b */
[----:B------:R-:W-:Y:S05]  /*4700*/  IMAD.MOV.U32 R20, RZ, RZ, 0x128 ;  /* 0x00000128ff147424 */ /* 0x000fea00078e00ff */
[----:B------:R2:W-:Y:S01]  /*4710*/  UTCHMMA tmem[UR8], gdesc[UR6], tmem[UR12], tmem[UR14], idesc[UR15], UPT ;  /* 0x00ff0e06080079ea */ /* 0x0005e2000b80000c */
[----:B-1----:R-:W-:Y:S01]  /*4720*/  R2UR UR11, R20 ;  /* 0x00000000140b72ca */ /* 0x002fe200000e0000 */
[----:B------:R-:W-:Y:S01]  /*4730*/  UIADD3 UR4, UPT, UPT, UR10, 0x200, URZ ;  /* 0x000002000a047890 */ /* 0x000fe2000fffe0ff */
[----:B------:R-:W-:Y:S01]  /*4740*/  IMAD.MOV.U32 R20, RZ, RZ, 0x130 ;  /* 0x00000130ff147424 */ /* 0x000fe200078e00ff */
[----:B------:R-:W-:Y:S01]  /*4750*/  UMOV UR9, 0x40004040 ;  /* 0x4000404000097882 */ /* 0x000fe20000000000 */
[C---:B--2---:R-:W-:Y:S01]  /*4760*/  R2UR UR15, R19.reuse ;  /* 0x00000000130f72ca */ /* 0x044fe200000e0000 */
[----:B------:R-:W-:Y:S01]  /*4770*/  UIADD3 UR8, UPT, UPT, UR10, 0x280, URZ ;  /* 0x000002800a087890 */ /* 0x000fe2000fffe0ff */
[C---:B------:R-:W-:Y:S01]  /*4780*/  R2UR UR14, R19.reuse ;  /* 0x00000000130e72ca */ /* 0x040fe200000e0000 */
[----:B------:R-:W-:Y:S01]  /*4790*/  UIADD3 UR6, UPT, UPT, UR10, 0x300, URZ ;  /* 0x000003000a067890 */ /* 0x000fe2000fffe0ff */
[----:B------:R-:W-:Y:S01]  /*47a0*/  R2UR UR12, R20 ;  /* 0x00000000140c72ca */ /* 0x000fe200000e0000 */
[----:B------:R-:W-:Y:S08]  /*47b0*/  IMAD.MOV.U32 R20, RZ, RZ, 0x138 ;  /* 0x00000138ff147424 */ /* 0x000ff000078e00ff */
[----:B------:R1:W-:Y:S02]  /*47c0*/  UTCHMMA tmem[UR13], gdesc[UR4], tmem[UR15], tmem[UR26], idesc[UR27], UPT ;  /* 0x00ff1a040d0079ea */ /* 0x0003e4000b80000f */
[----:B------:R2:W-:Y:S01]  /*47d0*/  UTCHMMA tmem[UR11], gdesc[UR8], tmem[UR14], tmem[UR18], idesc[UR19], UPT ;  /* 0x00ff12080b0079ea */ /* 0x0005e2000b80000e */
[C---:B-1----:R-:W-:Y:S01]  /*47e0*/  R2UR UR13, R19.reuse ;  /* 0x00000000130d72ca */ /* 0x042fe200000e0000 */
[----:B------:R-:W-:Y:S01]  /*47f0*/  UIADD3 UR4, UPT, UPT, UR10, 0x380, URZ ;  /* 0x000003800a047890 */ /* 0x000fe2000fffe0ff */
[----:B------:R-:W-:Y:S01]  /*4800*/  R2UR UR10, R20 ;  /* 0x00000000140a72ca */ /* 0x000fe200000e0000 */
[----:B--2---:R-:W-:Y:S01]  /*4810*/  ULEA UR9, UR17, UR16, 0x3 ;  /* 0x0000001011097291 */ /* 0x004fe2000f8e18ff */
[----:B------:R-:W-:Y:S01]  /*4820*/  R2UR UR11, R19 ;  /* 0x00000000130b72ca */ /* 0x000fe200000e0000 */
[----:B------:R-:W-:Y:S01]  /*4830*/  IMAD.MOV.U32 R19, RZ, RZ, 0x100 ;  /* 0x00000100ff137424 */ /* 0x000fe200078e00ff */
[----:B------:R-:W-:Y:S01]  /*4840*/  R2UR UR14, R72 ;  /* 0x00000000480e72ca */ /* 0x000fe200000e0000 */
[----:B------:R-:W-:Y:S01]  /*4850*/  UIADD3 UR8, UPT, UPT, UR9, 0x10, URZ ;  /* 0x0000001009087890 */ /* 0x000fe2000fffe0ff */
[----:B------:R-:W-:Y:S02]  /*4860*/  R2UR UR15, R73 ;  /* 0x00000000490f72ca */ /* 0x000fe400000e0000 */
[----:B------:R-:W-:Y:S02]  /*4870*/  R2UR UR26, R54 ;  /* 0x00000000361a72ca */ /* 0x000fe400000e0000 */
[----:B------:R-:W-:Y:S01]  /*4880*/  R2UR UR27, R55 ;  /* 0x00000000371b72ca */ /* 0x000fe200000e0000 */
[----:B------:R1:W-:Y:S01]  /*4890*/  UTCHMMA tmem[UR12], gdesc[UR6], tmem[UR13], tmem[UR18], idesc[UR19], UPT ;  /* 0x00ff12060c0079ea */ /* 0x0003e2000b80000d */
[----:B------:R-:W-:Y:S03]  /*48a0*/  R2UR UR9, R63 ;  /* 0x000000003f0972ca */ /* 0x000fe600000e0000 */
[----:B------:R2:W-:Y:S01]  /*48b0*/  UTCHMMA tmem[UR10], gdesc[UR4], tmem[UR11], tmem[UR20], idesc[UR21], UPT ;  /* 0x00ff14040a0079ea */ /* 0x0005e2000b80000b */
[----:B------:R3:W-:Y:S01]  /*48c0*/  UTCBAR [UR8], URZ ;  /* 0x000000ff080073e9 */ /* 0x0007e200080000ff */
[----:B-1----:R-:W-:Y:S02]  /*48d0*/  R2UR UR19, R59 ;  /* 0x000000003b1372ca */ /* 0x002fe400000e0000 */
[C---:B------:R-:W-:Y:S02]  /*48e0*/  R2UR UR7, R19.reuse ;  /* 0x00000000130772ca */ /* 0x040fe400000e0000 */
[----:B------:R-:W-:Y:S01]  /*48f0*/  R2UR UR18, R58 ;  /* 0x000000003a1272ca */ /* 0x000fe200000e0000 */
[----:B--2---:R-:W-:Y:S01]  /*4900*/  UMOV UR4, 0x0 ;  /* 0x0000000000047882 */ /* 0x004fe20000000000 */
[----:B------:R-:W-:Y:S01]  /*4910*/  R2UR UR6, R19 ;  /* 0x00000000130672ca */ /* 0x000fe200000e0000 */
[----:B------:R-:W-:Y:S01]  /*4920*/  UMOV UR5, 0x8218490 ;  /* 0x0821849000057882 */ /* 0x000fe20000000000 */
[----:B------:R-:W-:Y:S02]  /*4930*/  R2UR UR10, R56 ;  /* 0x00000000380a72ca */ /* 0x000fe400000e0000 */
[----:B------:R-:W-:Y:S02]  /*4940*/  R2UR UR11, R57 ;  /* 0x00000000390b72ca */ /* 0x000fe400000e0000 */
[----:B------:R-:W-:Y:S02]  /*4950*/  R2UR UR12, R70 ;  /* 0x00000000460c72ca */ /* 0x000fe400000e0000 */
[----:B------:R-:W-:Y:S01]  /*4960*/  R2UR UR13, R71 ;  /* 0x00000000470d72ca */ /* 0x000fe200000e0000 */
[----:B------:R1:W-:Y:S01]  /*4970*/  UTCHMMA gdesc[UR38], gdesc[UR36], tmem[UR7], tmem[UR22], idesc[UR23], !UPT ;  /* 0x00ff1624260075ea */ /* 0x0003e2000f800007 */
[----:B------:R-:W-:Y:S02]  /*4980*/  R2UR UR20, R68 ;  /* 0x00000000441472ca */ /* 0x000fe400000e0000 */
[----:B------:R-:W-:Y:S01]  /*4990*/  R2UR UR21, R69 ;  /* 0x00000000451572ca */ /* 0x000fe200000e0000 */
[----:B------:R2:W-:Y:S01]  /*49a0*/  UTCHMMA gdesc[UR14], gdesc[UR18], tmem[UR6], tmem[UR4], idesc[UR5], UPT ;  /* 0x00ff04120e0075ea */ /* 0x0005e2000b800006 */
[----:B---3--:R-:W-:Y:S02]  /*49b0*/  R2UR UR8, R62 ;  /* 0x000000003e0872ca */ /* 0x008fe400000e0000 */
[----:B-1----:R-:W-:Y:S01]  /*49c0*/  R2UR UR22, R66 ;  /* 0x00000000421672ca */ /* 0x002fe200000e0000 */
[----:B------:R-:W-:Y:S01]  /*49d0*/  UMOV UR7, 0x8218490 ;  /* 0x0821849000077882 */ /* 0x000fe20000000000 */
[----:B------:R-:W-:Y:S02]  /*49e0*/  R2UR UR23, R67 ;  /* 0x00000000431772ca */ /* 0x000fe400000e0000 */
[----:B--2---:R-:W-:Y:S01]  /*49f0*/  R2UR UR19, R51 ;  /* 0x00000000331372ca */ /* 0x004fe200000e0000 */
[----:B------:R-:W-:Y:S01]  /*4a00*/  UMOV UR6, 0x0 ;  /* 0x0000000000067882 */ /* 0x000fe20000000000 */
[C---:B------:R-:W-:Y:S02]  /*4a10*/  R2UR UR5, R19.reuse ;  /* 0x00000000130572ca */ /* 0x040fe400000e0000 */
[----:B------:R-:W-:Y:S02]  /*4a20*/  R2UR UR4, R19 ;  /* 0x00000000130472ca */ /* 0x000fe400000e0000 */
[----:B------:R-:W-:Y:S02]  /*4a30*/  R2UR UR18, R50 ;  /* 0x00000000321272ca */ /* 0x000fe400000e0000 */
[----:B------:R-:W-:Y:S02]  /*4a40*/  R2UR UR14, R48 ;  /* 0x00000000300e72ca */ /* 0x000fe400000e0000 */
[----:B------:R-:W-:Y:S05]  /*4a50*/  R2UR UR15, R49 ;  /* 0x00000000310f72ca */ /* 0x000fea00000e0000 */
[----:B------:R1:W-:Y:S02]  /*4a60*/  UTCHMMA gdesc[UR12], gdesc[UR10], tmem[UR5], tmem[UR6], idesc[UR7], UPT ;  /* 0x00ff060a0c0075ea */ /* 0x0003e4000b800005 */
[----:B------:R2:W-:Y:S01]  /*4a70*/  UTCHMMA gdesc[UR20], gdesc[UR26], tmem[UR4], tmem[UR6], idesc[UR7], UPT ;  /* 0x00ff061a140075ea */ /* 0x0005e2000b800004 */
[----:B-1----:R-:W-:Y:S02]  /*4a80*/  R2UR UR5, R65 ;  /* 0x00000000410572ca */ /* 0x002fe400000e0000 */
[C---:B--2---:R-:W-:Y:S01]  /*4a90*/  R2UR UR7, R19.reuse ;  /* 0x00000000130772ca */ /* 0x044fe200000e0000 */
[----:B------:R-:W-:Y:S01]  /*4aa0*/  UMOV UR26, 0x0 ;  /* 0x00000000001a7882 */ /* 0x000fe20000000000 */
[----:B------:R-:W-:Y:S01]  /*4ab0*/  R2UR UR4, R64 ;  /* 0x00000000400472ca */ /* 0x000fe200000e0000 */
[----:B------:R-:W-:Y:S01]  /*4ac0*/  UMOV UR27, 0x8218490 ;  /* 0x08218490001b7882 */ /* 0x000fe20000000000 */
[----:B------:R-:W-:Y:S01]  /*4ad0*/  R2UR UR6, R19 ;  /* 0x00000000130672ca */ /* 0x000fe200000e0000 */
[----:B------:R-:W-:Y:S01]  /*4ae0*/  UMOV UR20, 0x0 ;  /* 0x0000000000147882 */ /* 0x000fe20000000000 */
[----:B------:R-:W-:Y:S01]  /*4af0*/  R2UR UR12, R46 ;  /* 0x000000002e0c72ca */ /* 0x000fe200000e0000 */
[----:B------:R-:W-:Y:S01]  /*4b00*/  UMOV UR21, 0x8218490 ;  /* 0x0821849000157882 */ /* 0x000fe20000000000 */
[----:B------:R-:W-:Y:S02]  /*4b10*/  R2UR UR13, R47 ;  /* 0x000000002f0d72ca */ /* 0x000fe400000e0000 */
[----:B------:R-:W-:Y:S02]  /*4b20*/  R2UR UR10, R60 ;  /* 0x000000003c0a72ca */ /* 0x000fe400000e0000 */
[----:B------:R-:W-:Y:S01]  /*4b30*/  R2UR UR11, R61 ;  /* 0x000000003d0b72ca */ /* 0x000fe200000e0000 */
[----:B------:R1:W-:Y:S04]  /*4b40*/  UTCHMMA gdesc[UR22], gdesc[UR24], tmem[UR7], tmem[UR26], idesc[UR27], UPT ;  /* 0x00ff1a18160075ea */ /* 0x0003e8000b800007 */
[----:B------:R2:W-:Y:S01]  /*4b50*/  UTCHMMA gdesc[UR4], gdesc[UR18], tmem[UR6], tmem[UR20], idesc[UR21], UPT ;  /* 0x00ff1412040075ea */ /* 0x0005e2000b800006 */
[----:B-1----:R-:W-:Y:S01]  /*4b60*/  R2UR.FILL UR27, R35 ;  /* 0x00000000231b72ca */ /* 0x002fe200004e0000 */
[----:B------:R-:W-:Y:S01]  /*4b70*/  UMOV UR7, 0x8218490 ;  /* 0x0821849000077882 */ /* 0x000fe20000000000 */
[----:B------:R-:W-:Y:S02]  /*4b80*/  R2UR.FILL UR26, R34 ;  /* 0x00000000221a72ca */ /* 0x000fe400004e0000 */
[----:B--2---:R-:W-:Y:S01]  /*4b90*/  R2UR.FILL UR19, R27 ;  /* 0x000000001b1372ca */ /* 0x004fe200004e0000 */
[----:B------:R-:W-:Y:S01]  /*4ba0*/  IMAD.U32 R27, R23, -0x80000000, RZ ;  /* 0x80000000171b7824 */ /* 0x000fe200078e00ff */
[C---:B------:R-:W-:Y:S01]  /*4bb0*/  R2UR UR5, R19.reuse ;  /* 0x00000000130572ca */ /* 0x040fe200000e0000 */
[----:B------:R-:W-:Y:S01]  /*4bc0*/  UMOV UR6, 0x0 ;  /* 0x0000000000067882 */ /* 0x000fe20000000000 */
[----:B------:R-:W-:Y:S02]  /*4bd0*/  R2UR UR4, R19 ;  /* 0x00000000130472ca */ /* 0x000fe400000e0000 */
[----:B------:R-:W-:Y:S02]  /*4be0*/  R2UR.FILL UR25, R33 ;  /* 0x00000000211972ca */ /* 0x000fe400004e0000 */
[----:B------:R-:W-:Y:S02]  /*4bf0*/  R2UR.FILL UR24, R32 ;  /* 0x00000000201872ca */ /* 0x000fe400004e0000 */
[----:B------:R-:W-:Y:S02]  /*4c00*/  R2UR.FILL UR23, R31 ;  /* 0x000000001f1772ca */ /* 0x000fe400004e0000 */
[----:B------:R-:W-:Y:S02]  /*4c10*/  R2UR.FILL UR22, R30 ;  /* 0x000000001e1672ca */ /* 0x000fe400004e0000 */
[----:B------:R-:W-:Y:S01]  /*4c20*/  R2UR.FILL UR21, R29 ;  /* 0x000000001d1572ca */ /* 0x000fe200004e0000 */
[----:B------:R1:W-:Y:S01]  /*4c30*/  UTCHMMA gdesc[UR8], gdesc[UR14], tmem[UR5], tmem[UR6], idesc[UR7], UPT ;  /* 0x00ff060e080075ea */ /* 0x0003e2000b800005 */
[----:B------:R-:W-:Y:S02]  /*4c40*/  R2UR.FILL UR20, R28 ;  /* 0x000000001c1472ca */ /* 0x000fe400004e0000 */
[----:B------:R-:W-:Y:S01]  /*4c50*/  R2UR.FILL UR18, R26 ;  /* 0x000000001a1272ca */ /* 0x000fe200004e0000 */
[----:B------:R-:W-:Y:S01]  /*4c60*/  IMAD.U32 R26, R21, -0x80000000, RZ ;  /* 0x80000000151a7824 */ /* 0x000fe200078e00ff */
[----:B-1----:R-:W-:Y:S02]  /*4c70*/  UIADD3 UR9, UPT, UPT, UR16, 0xb0, URZ ;  /* 0x000000b010097890 */ /* 0x002fe4000fffe0ff */
[----:B------:R-:W-:Y:S01]  /*4c80*/  UIADD3 UR8, UPT, UPT, UR16, 0x88, URZ ;  /* 0x0000008810087890 */ /* 0x000fe2000fffe0ff */
[----:B------:R-:W-:Y:S01]  /*4c90*/  UMOV UR14, 0x0 ;  /* 0x00000000000e7882 */ /* 0x000fe20000000000 */
[----:B------:R-:W-:Y:S02]  /*4ca0*/  UMOV UR15, 0x8218490 ;  /* 0x08218490000f7882 */ /* 0x000fe40000000000 */
[----:B------:R1:W-:Y:S03]  /*4cb0*/  UTCHMMA gdesc[UR10], gdesc[UR12], tmem[UR4], tmem[UR14], idesc[UR15], UPT ;  /* 0x00ff0e0c0a0075ea */ /* 0x0003e6000b800004 */
[----:B------:R1:W-:Y:S02]  /*4cc0*/  UTCBAR [UR9], URZ ;  /* 0x000000ff090073e9 */ /* 0x0003e400080000ff */
[----:B------:R1:W-:Y:S01]  /*4cd0*/  UTCBAR [UR8], URZ ;  /* 0x000000ff080073e9 */ /* 0x0003e200080000ff */
[----:B------:R-:W2:Y:S02]  /*4ce0*/  SYNCS.PHASECHK.TRANS64.TRYWAIT P0, [UR16+0x20], R27 ;  /* 0x0000201bff0075a7 */ /* 0x000ea40008001110 */
[----:B-12---:R-:W-:Y:S05]  /*4cf0*/  @!P0 BRA `(.L_x_41) ;  /* 0x0000005c001c8947 */ /* 0x006fea0003800000 */
.L_x_116:
[----:B------:R-:W2:Y:S01]  /*4d00*/  SYNCS.PHASECHK.TRANS64.TRYWAIT P0, [UR16+0xb8], R26 ;  /* 0x0000b81aff0075a7 */ /* 0x000ea20008001110 */
[----:B-1----:R-:W-:Y:S01]  /*4d10*/  HFMA2 R19, -RZ, RZ, 0, 1.52587890625e-05 ;  /* 0x00000100ff137431 */ /* 0x002fe200000001ff */
[----:B--2---:R-:W-:Y:S06]  /*4d20*/  @!P0 BRA `(.L_x_42) ;  /* 0x0000005c00308947 */ /* 0x004fec0003800000 */
.L_x_118:
[----:B------:R-:W-:Y:S01]  /*4d30*/  LOP3.LUT R21, R21, 0x1, RZ, 0x3c, !PT ;  /* 0x0000000115157812 */ /* 0x000fe200078e3cff */
[----:B------:R-:W-:Y:S01]  /*4d40*/  UMOV UR10, 0x0 ;  /* 0x00000000000a7882 */ /* 0x000fe20000000000 */
[----:B------:R-:W-:Y:S01]  /*4d50*/  R2UR UR8, R38 ;  /* 0x00000000260872ca */ /* 0x000fe200000e0000 */
[----:B------:R-:W-:Y:S01]  /*4d60*/  UMOV UR11, 0x8200490 ;  /* 0x08200490000b7882 */ /* 0x000fe20000000000 */
[----:B------:R-:W-:Y:S01]  /*4d70*/  R2UR UR9, R39 ;  /* 0x00000000270972ca */ /* 0x000fe200000e0000 */
[----:B-1----:R-:W-:Y:S01]  /*4d80*/  IMAD.U32 R20, R21, -0x80000000, RZ ;  /* 0x8000000015147824 */ /* 0x002fe200078e00ff */
[----:B------:R-:W-:Y:S02]  /*4d90*/  R2UR UR4, R40 ;  /* 0x00000000280472ca */ /* 0x000fe400000e0000 */
[----:B------:R-:W-:Y:S02]  /*4da0*/  R2UR UR5, R41 ;  /* 0x00000000290572ca */ /* 0x000fe400000e0000 */
[----:B------:R-:W-:Y:S01]  /*4db0*/  R2UR UR7, R19 ;  /* 0x00000000130772ca */ /* 0x000fe200000e0000 */
[----:B------:R-:W-:Y:S01]  /*4dc0*/  IMAD.MOV.U32 R19, RZ, RZ, 0x100 ;  /* 0x00000100ff137424 */ /* 0x000fe200078e00ff */
[----:B------:R-:W-:Y:S04]  /*4dd0*/  LOP3.LUT R24, R24, 0x1, RZ, 0x3c, !PT ;  /* 0x0000000118187812 */ /* 0x000fe800078e3cff */
[C---:B------:R-:W-:Y:S07]  /*4de0*/  R2UR UR6, R19.reuse ;  /* 0x00000000130672ca */ /* 0x040fee00000e0000 */
[----:B------:R1:W-:Y:S02]  /*4df0*/  UTCHMMA gdesc[UR4], gdesc[UR8], tmem[UR7], tmem[UR10], idesc[UR11], !UPT ;  /* 0x00ff0a08040075ea */ /* 0x0003e4000f800007 */
[----:B-1----:R-:W-:Y:S01]  /*4e00*/  UMOV UR4, 0x0 ;  /* 0x0000000000047882 */ /* 0x002fe20000000000 */
[----:B------:R-:W-:Y:S01]  /*4e10*/  UMOV UR5, 0x8200490 ;  /* 0x0820049000057882 */ /* 0x000fe20000000000 */
[C---:B------:R-:W-:Y:S02]  /*4e20*/  R2UR UR7, R19.reuse ;  /* 0x00000000130772ca */ /* 0x040fe400000e0000 */
[----:B------:R1:W-:Y:S01]  /*4e30*/  UTCHMMA gdesc[UR64], gdesc[UR62], tmem[UR6], tmem[UR4], idesc[UR5], UPT ;  /* 0x00ff043e400075ea */ /* 0x0003e2000b800006 */
[----:B------:R-:W-:Y:S01]  /*4e40*/  UMOV UR8, 0x0 ;  /* 0x0000000000087882 */ /* 0x000fe20000000000 */
[----:B------:R-:W-:Y:S01]  /*4e50*/  UMOV UR9, 0x8200490 ;  /* 0x0820049000097882 */ /* 0x000fe20000000000 */
[C---:B-1----:R-:W-:Y:S02]  /*4e60*/  R2UR UR5, R19.reuse ;  /* 0x00000000130572ca */ /* 0x042fe400000e0000 */
[----:B------:R-:W-:Y:S11]  /*4e70*/  R2UR UR4, R19 ;  /* 0x00000000130472ca */ /* 0x000ff600000e0000 */
[----:B------:R-:W-:Y:S02]  /*4e80*/  UTCHMMA gdesc[UR60], gdesc[UR58], tmem[UR5], tmem[UR8], idesc[UR9], UPT ;  /* 0x00ff083a3c0075ea */ /* 0x000fe4000b800005 */
[----:B------:R-:W-:Y:S01]  /*4e90*/  UTCHMMA gdesc[UR56], gdesc[UR54], tmem[UR4], tmem[UR10], idesc[UR11], UPT ;  /* 0x00ff0a36380075ea */ /* 0x000fe2000b800004 */
[----:B------:R-:W-:Y:S01]  /*4ea0*/  UTCHMMA gdesc[UR52], gdesc[UR50], tmem[UR7], tmem[UR8], idesc[UR9], UPT ;  /* 0x00ff0832340075ea */ /* 0x000fe2000b800007 */
[----:B------:R-:W-:Y:S01]  /*4eb0*/  UTCHMMA gdesc[UR48], gdesc[UR46], tmem[UR6], tmem[UR10], idesc[UR11], UPT ;  /* 0x00ff0a2e300075ea */ /* 0x000fe2000b800006 */
[----:B------:R1:W-:Y:S01]  /*4ec0*/  UTCHMMA gdesc[UR44], gdesc[UR42], tmem[UR5], tmem[UR8], idesc[UR9], UPT ;  /* 0x00ff082a2c0075ea */ /* 0x0003e2000b800005 */
[----:B------:R2:W-:Y:S01]  /*4ed0*/  UTCHMMA gdesc[UR40], gdesc[UR34], tmem[UR4], tmem[UR10], idesc[UR11], UPT ;  /* 0x00ff0a22280075ea */ /* 0x0005e2000b800004 */
[----:B-1----:R-:W-:Y:S09]  /*4ee0*/  UIADD3 UR8, UPT, UPT, UR16, 0x70, URZ ;  /* 0x0000007010087890 */ /* 0x002ff2000fffe0ff */
[----:B------:R2:W-:Y:S01]  /*4ef0*/  UTCBAR [UR8], URZ ;  /* 0x000000ff080073e9 */ /* 0x0005e200080000ff */
[----:B------:R-:W1:Y:S02]  /*4f00*/  SYNCS.PHASECHK.TRANS64.TRYWAIT P0, [UR16+0x68], R20 ;  /* 0x00006814ff0075a7 */ /* 0x000e640008001110 */
[----:B-12---:R-:W-:Y:S05]  /*4f10*/  @!P0 BRA `(.L_x_43) ;  /* 0x0000005800d08947 */ /* 0x006fea0003800000 */
.L_x_120:
[----:B------:R-:W-:Y:S01]  /*4f20*/  R2UR UR8, R36 ;  /* 0x00000000240872ca */ /* 0x000fe200000e0000 */
[----:B------:R-:W-:Y:S01]  /*4f30*/  UMOV UR12, 0x0 ;  /* 0x00000000000c7882 */ /* 0x000fe20000000000 */
        /* <DEDUP_REMOVED lines=10> */
[----:B------:R-:W-:Y:S01]  /*4fe0*/  LOP3.LUT R23, R23, 0x1, RZ, 0x3c, !PT ;  /* 0x0000000117177812 */ /* 0x000fe200078e3cff */
[----:B------:R-:W-:Y:S01]  /*4ff0*/  UIADD3 UR19, UPT, UPT, UR19, 0x1, URZ ;  /* 0x0000000113137890 */ /* 0x000fe2000fffe0ff */
[----:B------:R-:W-:Y:S05]  /*5000*/  UMOV UR17, UR18 ;  /* 0x0000001200117c82 */ /* 0x000fea0008000000 */
[----:B------:R2:W-:Y:S04]  /*5010*/  UTCHMMA tmem[UR7], gdesc[UR8], tmem[UR11], tmem[UR12], idesc[UR13], UPT ;  /* 0x00ff0c08070079ea */ /* 0x0005e8000b80000b */
[----:B------:R3:W-:Y:S01]  /*5020*/  UTCHMMA tmem[UR6], gdesc[UR32], tmem[UR10], tmem[UR4], idesc[UR5], UPT ;  /* 0x00ff0420060079ea */ /* 0x0007e2000b80000a */
[----:B--2---:R-:W-:Y:S01]  /*5030*/  R2UR UR9, R13 ;  /* 0x000000000d0972ca */ /* 0x004fe200000e0000 */
[----:B------:R-:W-:Y:S01]  /*5040*/  UMOV UR11, 0x8210490 ;  /* 0x08210490000b7882 */ /* 0x000fe20000000000 */
[----:B------:R-:W-:Y:S02]  /*5050*/  R2UR UR8, R11 ;  /* 0x000000000b0872ca */ /* 0x000fe400000e0000 */
[----:B---3--:R-:W-:Y:S01]  /*5060*/  R2UR UR5, R14 ;  /* 0x000000000e0572ca */ /* 0x008fe200000e0000 */
[----:B------:R-:W-:Y:S01]  /*5070*/  UMOV UR10, 0x0 ;  /* 0x00000000000a7882 */ /* 0x000fe20000000000 */
[----:B------:R-:W-:Y:S02]  /*5080*/  R2UR UR4, R12 ;  /* 0x000000000c0472ca */ /* 0x000fe400000e0000 */
[----:B------:R-:W-:Y:S02]  /*5090*/  R2UR UR7, R10 ;  /* 0x000000000a0772ca */ /* 0x000fe400000e0000 */
[----:B------:R-:W-:Y:S07]  /*50a0*/  R2UR UR6, R8 ;  /* 0x00000000080672ca */ /* 0x000fee00000e0000 */
[----:B------:R2:W-:Y:S02]  /*50b0*/  UTCHMMA tmem[UR5], gdesc[UR30], tmem[UR9], tmem[UR14], idesc[UR15], UPT ;  /* 0x00ff0e1e050079ea */ /* 0x0005e4000b800009 */
[----:B------:R3:W-:Y:S01]  /*50c0*/  UTCHMMA tmem[UR4], gdesc[UR28], tmem[UR8], tmem[UR12], idesc[UR13], UPT ;  /* 0x00ff0c1c040079ea */ /* 0x0007e2000b800008 */
[----:B--2---:R-:W-:Y:S01]  /*50d0*/  R2UR UR5, R6 ;  /* 0x00000000060572ca */ /* 0x004fe200000e0000 */
[----:B------:R-:W-:Y:S01]  /*50e0*/  UMOV UR9, 0x8210490 ;  /* 0x0821049000097882 */ /* 0x000fe20000000000 */
[----:B---3--:R-:W-:Y:S01]  /*50f0*/  UIADD3 UR13, UPT, UPT, UR16, 0x28, URZ ;  /* 0x00000028100d7890 */ /* 0x008fe2000fffe0ff */
[----:B------:R-:W-:Y:S01]  /*5100*/  R2UR UR12, R9 ;  /* 0x00000000090c72ca */ /* 0x000fe200000e0000 */
[----:B------:R-:W-:Y:S01]  /*5110*/  UMOV UR8, 0x0 ;  /* 0x0000000000087882 */ /* 0x000fe20000000000 */
[----:B------:R-:W-:Y:S11]  /*5120*/  R2UR UR4, R4 ;  /* 0x00000000040472ca */ /* 0x000ff600000e0000 */
[----:B------:R2:W-:Y:S02]  /*5130*/  UTCHMMA tmem[UR7], gdesc[UR26], tmem[UR12], tmem[UR10], idesc[UR11], UPT ;  /* 0x00ff0a1a070079ea */ /* 0x0005e4000b80000c */
[----:B--2---:R-:W-:Y:S02]  /*5140*/  R2UR UR11, R7 ;  /* 0x00000000070b72ca */ /* 0x004fe400000e0000 */
[----:B------:R-:W-:Y:S11]  /*5150*/  R2UR UR10, R5 ;  /* 0x00000000050a72ca */ /* 0x000ff600000e0000 */
[----:B------:R-:W-:Y:S02]  /*5160*/  UTCHMMA tmem[UR6], gdesc[UR24], tmem[UR11], tmem[UR14], idesc[UR15], UPT ;  /* 0x00ff0e18060079ea */ /* 0x000fe4000b80000b */
[----:B------:R2:W-:Y:S02]  /*5170*/  UTCHMMA tmem[UR5], gdesc[UR22], tmem[UR10], tmem[UR8], idesc[UR9], UPT ;  /* 0x00ff0816050079ea */ /* 0x0005e4000b80000a */
[----:B--2---:R-:W-:Y:S01]  /*5180*/  UIADD3 UR8, UPT, UPT, UR18, 0x1, URZ ;  /* 0x0000000112087890 */ /* 0x004fe2000fffe0ff */
[----:B------:R-:W-:Y:S03]  /*5190*/  R2UR UR9, R3 ;  /* 0x00000000030972ca */ /* 0x000fe600000e0000 */
[----:B------:R-:W-:Y:S04]  /*51a0*/  UISETP.NE.AND UP0, UPT, UR8, 0x2, UPT ;  /* 0x000000020800788c */ /* 0x000fe8000bf05270 */
[----:B------:R-:W-:Y:S02]  /*51b0*/  USEL UR7, URZ, 0x1, UP0 ;  /* 0x00000001ff077887 */ /* 0x000fe40008000000 */
[----:B------:R-:W-:Y:S02]  /*51c0*/  USEL UR8, UR8, URZ, UP0 ;  /* 0x000000ff08087287 */ /* 0x000fe40008000000 */
[----:B------:R-:W-:Y:S02]  /*51d0*/  UISETP.NE.AND UP0, UPT, UR19, -0x1, UPT ;  /* 0xffffffff1300788c */ /* 0x000fe4000bf05270 */
[----:B------:R2:W-:Y:S01]  /*51e0*/  UTCHMMA tmem[UR4], gdesc[UR20], tmem[UR9], tmem[UR14], idesc[UR15], UPT ;  /* 0x00ff0e14040079ea */ /* 0x0005e2000b800009 */
[----:B------:R-:W-:Y:S01]  /*51f0*/  LOP3.LUT R22, R22, UR7, RZ, 0x3c, !PT ;  /* 0x0000000716167c12 */ /* 0x000fe2000f8e3cff */
[----:B------:R3:W-:Y:S01]  /*5200*/  UTCBAR [UR13], URZ ;  /* 0x000000ff0d0073e9 */ /* 0x0007e200080000ff */
[----:B--2---:R-:W-:Y:S04]  /*5210*/  UMOV UR14, 0x1 ;  /* 0x00000001000e7882 */ /* 0x004fe80000000000 */
[----:B------:R-:W-:Y:S05]  /*5220*/  BRA.U UP0, `(.L_x_44) ;  /* 0xffffffed00707547 */ /* 0x000fea000b83ffff */
.L_x_38:
[----:B------:R-:W-:Y:S01]  /*5230*/  UIADD3 UR4, UPT, UPT, UR16, 0x60, URZ ;  /* 0x0000006010047890 */ /* 0x000fe2000fffe0ff */
[----:B------:R-:W-:Y:S01]  /*5240*/  HFMA2 R4, -RZ, RZ, -0.0 , 0 ;  /* 0x80000000ff047431 */ /* 0x000fe200000001ff */
[----:B----4-:R-:W-:-:S07]  /*5250*/  UIADD3 UR5, UPT, UPT, UR16, 0x90, URZ ;  /* 0x0000009010057890 */ /* 0x010fce000fffe0ff */
[----:B------:R2:W-:Y:S01]  /*5260*/  UTCBAR [UR4], URZ ;  /* 0x000000ff040073e9 */ /* 0x0005e200080000ff */
[----:B------:R-:W4:Y:S02]  /*5270*/  SYNCS.PHASECHK.TRANS64.TRYWAIT P0, [UR16+0xa0], R4 ;  /* 0x0000a004ff0075a7 */ /* 0x000f240008001110 */
[----:B--2-4-:R-:W-:Y:S05]  /*5280*/  @!P0 BRA `(.L_x_45) ;  /* 0x0000005800148947 */ /* 0x014fea0003800000 */
.L_x_122:
[----:B------:R2:W-:Y:S01]  /*5290*/  UTCBAR [UR5], URZ ;  /* 0x000000ff050073e9 */ /* 0x0005e200080000ff */
[----:B------:R-:W4:Y:S01]  /*52a0*/  SYNCS.PHASECHK.TRANS64.TRYWAIT P0, [UR16+0xa8], R4 ;  /* 0x0000a804ff0075a7 */ /* 0x000f220008001110 */
[----:B------:R-:W-:Y:S01]  /*52b0*/  SHF.L.U32 R6, R24, 0x1f, RZ ;  /* 0x0000001f18067819 */ /* 0x000fe200000006ff */
[----:B--2-4-:R-:W-:Y:S06]  /*52c0*/  @!P0 BRA `(.L_x_46) ;  /* 0x0000005800248947 */ /* 0x014fec0003800000 */
.L_x_124:
[----:B------:R-:W2:Y:S01]  /*52d0*/  SYNCS.PHASECHK.TRANS64.TRYWAIT P0, [UR16+0x80], R6 ;  /* 0x00008006ff0075a7 */ /* 0x000ea20008001110 */
[----:B------:R-:W-:Y:S01]  /*52e0*/  IMAD.MOV.U32 R4, RZ, RZ, 0x180 ;  /* 0x00000180ff047424 */ /* 0x000fe200078e00ff */
[----:B------:R-:W-:Y:S01]  /*52f0*/  ULEA UR4, UR18, UR16, 0xf ;  /* 0x0000001012047291 */ /* 0x000fe2000f8e78ff */
[----:B-1----:R-:W-:Y:S01]  /*5300*/  IMAD.MOV.U32 R3, RZ, RZ, 0x180 ;  /* 0x00000180ff037424 */ /* 0x002fe200078e00ff */
[----:B------:R-:W-:Y:S01]  /*5310*/  UISETP.NE.U32.AND UP0, UPT, UR14, URZ, UPT ;  /* 0x000000ff0e00728c */ /* 0x000fe2000bf05070 */
[----:B------:R-:W-:Y:S01]  /*5320*/  IMAD.MOV.U32 R5, RZ, RZ, 0x100 ;  /* 0x00000100ff057424 */ /* 0x000fe200078e00ff */
[----:B------:R-:W-:Y:S01]  /*5330*/  R2UR UR12, R4 ;  /* 0x00000000040c72ca */ /* 0x000fe200000e0000 */
[----:B------:R-:W-:Y:S01]  /*5340*/  IMAD.MOV.U32 R4, RZ, RZ, 0x108 ;  /* 0x00000108ff047424 */ /* 0x000fe200078e00ff */
[C---:B------:R-:W-:Y:S01]  /*5350*/  R2UR UR15, R3.reuse ;  /* 0x00000000030f72ca */ /* 0x040fe200000e0000 */
[----:B------:R-:W-:Y:S01]  /*5360*/  UIADD3 UR4, UPT, UPT, UR4, 0x400, URZ ;  /* 0x0000040004047890 */ /* 0x000fe2000fffe0ff */
[----:B------:R-:W-:Y:S01]  /*5370*/  R2UR UR21, R3 ;  /* 0x00000000031572ca */ /* 0x000fe200000e0000 */
[----:B------:R-:W-:Y:S01]  /*5380*/  IMAD.MOV.U32 R3, RZ, RZ, 0x118 ;  /* 0x00000118ff037424 */ /* 0x000fe200078e00ff */
[----:B---3--:R-:W-:Y:S01]  /*5390*/  R2UR UR13, R4 ;  /* 0x00000000040d72ca */ /* 0x008fe200000e0000 */
[----:B------:R-:W-:Y:S01]  /*53a0*/  IMAD.MOV.U32 R4, RZ, RZ, 0x180 ;  /* 0x00000180ff047424 */ /* 0x000fe200078e00ff */
[----:B------:R-:W-:Y:S01]  /*53b0*/  R2UR UR10, R5 ;  /* 0x00000000050a72ca */ /* 0x000fe200000e0000 */
[----:B------:R-:W-:Y:S01]  /*53c0*/  IMAD.MOV.U32 R5, RZ, RZ, 0x110 ;  /* 0x00000110ff057424 */ /* 0x000fe200078e00ff */
[----:B------:R-:W-:Y:S01]  /*53d0*/  R2UR UR50, R3 ;  /* 0x00000000033272ca */ /* 0x000fe200000e0000 */
[----:B------:R-:W-:Y:S01]  /*53e0*/  IMAD.MOV.U32 R3, RZ, RZ, 0x180 ;  /* 0x00000180ff037424 */ /* 0x000fe200078e00ff */
[C---:B------:R-:W-:Y:S01]  /*53f0*/  R2UR UR51, R4.reuse ;  /* 0x00000000043372ca */ /* 0x040fe200000e0000 */
[----:B------:R-:W-:Y:S01]  /*5400*/  USHF.R.U32.HI UR4, URZ, 0x4, UR4 ;  /* 0x00000004ff047899 */ /* 0x000fe20008011604 */
[----:B------:R-:W-:Y:S01]  /*5410*/  R2UR UR54, R4 ;  /* 0x00000000043672ca */ /* 0x000fe200000e0000 */
[----:B------:R-:W-:Y:S01]  /*5420*/  IMAD.MOV.U32 R4, RZ, RZ, 0x128 ;  /* 0x00000128ff047424 */ /* 0x000fe200078e00ff */
[----:B------:R-:W-:Y:S01]  /*5430*/  R2UR UR17, R5 ;  /* 0x00000000051172ca */ /* 0x000fe200000e0000 */
[----:B------:R-:W-:Y:S01]  /*5440*/  IMAD.MOV.U32 R5, RZ, RZ, 0x120 ;  /* 0x00000120ff057424 */ /* 0x000fe200078e00ff */
[C---:B------:R-:W-:Y:S01]  /*5450*/  R2UR UR61, R3.reuse ;  /* 0x00000000033d72ca */ /* 0x040fe200000e0000 */
[----:B------:R-:W-:Y:S01]  /*5460*/  ULOP3.LUT UR4, UR4, 0x3fc0, URZ, 0xc0, !UPT ;  /* 0x00003fc004047892 */ /* 0x000fe2000f8ec0ff */
[----:B------:R-:W-:Y:S01]  /*5470*/  R2UR UR59, R4 ;  /* 0x00000000043b72ca */ /* 0x000fe200000e0000 */
[----:B------:R-:W-:Y:S01]  /*5480*/  IMAD.MOV.U32 R4, RZ, RZ, 0x130 ;  /* 0x00000130ff047424 */ /* 0x000fe200078e00ff */
[C---:B------:R-:W-:Y:S01]  /*5490*/  R2UR UR67, R3.reuse ;  /* 0x00000000034372ca */ /* 0x040fe200000e0000 */
[----:B------:R-:W-:Y:S01]  /*54a0*/  UMOV UR44, 0x0 ;  /* 0x00000000002c7882 */ /* 0x000fe20000000000 */
[----:B------:R-:W-:Y:S01]  /*54b0*/  R2UR UR65, R3 ;  /* 0x00000000034172ca */ /* 0x000fe200000e0000 */
[----:B------:R-:W-:Y:S01]  /*54c0*/  IMAD.MOV.U32 R3, RZ, RZ, 0x100 ;  /* 0x00000100ff037424 */ /* 0x000fe200078e00ff */
[----:B------:R-:W-:Y:S01]  /*54d0*/  R2UR UR66, R4 ;  /* 0x00000000044272ca */ /* 0x000fe200000e0000 */
[----:B------:R-:W-:Y:S01]  /*54e0*/  IMAD.MOV.U32 R4, RZ, RZ, 0x138 ;  /* 0x00000138ff047424 */ /* 0x000fe200078e00ff */
[----:B------:R-:W-:Y:S01]  /*54f0*/  R2UR UR53, R5 ;  /* 0x00000000053572ca */ /* 0x000fe200000e0000 */
[----:B------:R-:W-:Y:S01]  /*5500*/  UMOV UR45, 0x8210490 ;  /* 0x08210490002d7882 */ /* 0x000fe20000000000 */
[----:B------:R-:W-:Y:S01]  /*5510*/  UMOV UR70, 0x0 ;  /* 0x0000000000467882 */ /* 0x000fe20000000000 */
[----:B------:R-:W-:Y:S01]  /*5520*/  UMOV UR71, 0x8210490 ;  /* 0x0821049000477882 */ /* 0x000fe20000000000 */
[----:B------:R-:W-:Y:S01]  /*5530*/  R2UR UR64, R4 ;  /* 0x00000000044072ca */ /* 0x000fe200000e0000 */
[----:B------:R-:W-:Y:S01]  /*5540*/  IMAD.MOV.U32 R4, RZ, RZ, 0x100 ;  /* 0x00000100ff047424 */ /* 0x000fe200078e00ff */
[----:B------:R-:W-:Y:S01]  /*5550*/  UMOV UR72, 0x0 ;  /* 0x0000000000487882 */ /* 0x000fe20000000000 */
[----:B------:R-:W-:Y:S01]  /*5560*/  UMOV UR73, 0x8210490 ;  /* 0x0821049000497882 */ /* 0x000fe20000000000 */
[----:B------:R-:W-:Y:S01]  /*5570*/  UMOV UR74, 0x0 ;  /* 0x00000000004a7882 */ /* 0x000fe20000000000 */
[----:B------:R-:W-:Y:S01]  /*5580*/  UMOV UR75, 0x8210490 ;  /* 0x08210490004b7882 */ /* 0x000fe20000000000 */
        /* <DEDUP_REMOVED lines=17> */
[----:B------:R-:W-:Y:S01]  /*56a0*/  ULOP3.LUT UR11, UR4, 0x4000000, URZ, 0xfc, !UPT ;  /* 0x04000000040b7892 */ /* 0x000fe2000f8efcff */
[----:B--2---:R-:W-:Y:S11]  /*56b0*/  @!P0 BRA `(.L_x_47) ;  /* 0x0000005400488947 */ /* 0x004ff60003800000 */
.L_x_126:
[----:B------:R-:W-:Y:S01]  /*56c0*/  UMOV UR8, UR11 ;  /* 0x0000000b00087c82 */ /* 0x000fe20008000000 */
[----:B------:R-:W-:Y:S01]  /*56d0*/  UMOV UR9, 0x40004040 ;  /* 0x4000404000097882 */ /* 0x000fe20000000000 */
[----:B------:R-:W-:Y:S01]  /*56e0*/  UIADD3 UR6, UPT, UPT, UR11, 0x80, URZ ;  /* 0x000000800b067890 */ /* 0x000fe2000fffe0ff */
[----:B------:R2:W-:Y:S01]  /*56f0*/  UTCHMMA tmem[UR10], gdesc[UR8], tmem[UR12], tmem[UR44], idesc[UR45], UP0 ;  /* 0x00ff2c080a0079ea */ /* 0x0005e2000800000c */
[----:B------:R-:W-:Y:S01]  /*5700*/  UIADD3 UR4, UPT, UPT, UR11, 0x100, URZ ;  /* 0x000001000b047890 */ /* 0x000fe2000fffe0ff */
[----:B------:R-:W-:Y:S01]  /*5710*/  IMAD.MOV.U32 R4, RZ, RZ, 0x100 ;  /* 0x00000100ff047424 */ /* 0x000fe200078e00ff */
[----:B------:R-:W-:Y:S01]  /*5720*/  UMOV UR7, 0x40004040 ;  /* 0x4000404000077882 */ /* 0x000fe20000000000 */
[----:B------:R-:W-:Y:S01]  /*5730*/  UMOV UR5, 0x40004040 ;  /* 0x4000404000057882 */ /* 0x000fe20000000000 */
[----:B-1----:R-:W-:Y:S01]  /*5740*/  IMAD.MOV.U32 R3, RZ, RZ, 0x100 ;  /* 0x00000100ff037424 */ /* 0x002fe200078e00ff */
[----:B------:R-:W1:Y:S01]  /*5750*/  S2UR UR68, SR_CgaCtaId ;  /* 0x00000000004479c3 */ /* 0x000e620000008800 */
[C---:B------:R-:W-:Y:S01]  /*5760*/  R2UR UR57, R4.reuse ;  /* 0x00000000043972ca */ /* 0x040fe200000e0000 */
[----:B------:R3:W-:Y:S01]  /*5770*/  UTCHMMA tmem[UR13], gdesc[UR6], tmem[UR15], tmem[UR70], idesc[UR71], UPT ;  /* 0x00ff46060d0079ea */ /* 0x0007e2000b80000f */
[----:B------:R-:W-:Y:S01]  /*5780*/  R2UR UR55, R4 ;  /* 0x00000000043772ca */ /* 0x000fe200000e0000 */
[----:B------:R4:W-:Y:S01]  /*5790*/  UTCHMMA tmem[UR17], gdesc[UR4], tmem[UR21], tmem[UR72], idesc[UR73], UPT ;  /* 0x00ff4804110079ea */ /* 0x0009e2000b800015 */
[C---:B------:R-:W-:Y:S01]  /*57a0*/  R2UR UR56, R3.reuse ;  /* 0x00000000033872ca */ /* 0x040fe200000e0000 */
[----:B------:R-:W-:Y:S01]  /*57b0*/  ULEA UR47, UR18, UR16, 0x3 ;  /* 0x00000010122f7291 */ /* 0x000fe2000f8e18ff */
[----:B------:R-:W-:Y:S01]  /*57c0*/  R2UR UR52, R3 ;  /* 0x00000000033472ca */ /* 0x000fe200000e0000 */
[----:B------:R-:W-:Y:S01]  /*57d0*/  UIADD3 UR20, UPT, UPT, UR38, 0x380, URZ ;  /* 0x0000038026147890 */ /* 0x000fe2000fffe0ff */
[----:B------:R-:W-:Y:S01]  /*57e0*/  IMAD.MOV.U32 R3, RZ, RZ, 0x1 ;  /* 0x00000001ff037424 */ /* 0x000fe200078e00ff */
[----:B------:R-:W-:Y:S01]  /*57f0*/  UIADD3 UR14, UPT, UPT, UR36, 0x380, URZ ;  /* 0x00000380240e7890 */ /* 0x000fe2000fffe0ff */
[----:B------:R-:W-:Y:S01]  /*5800*/  LOP3.LUT R6, R25, 0xffff, RZ, 0xc0, !PT ;  /* 0x0000ffff19067812 */ /* 0x000fe200078ec0ff */
[----:B------:R-:W-:Y:S01]  /*5810*/  UMOV UR43, 0x40004040 ;  /* 0x40004040002b7882 */ /* 0x000fe20000000000 */
[----:B------:R-:W-:Y:S01]  /*5820*/  UMOV UR41, 0x40004040 ;  /* 0x4000404000297882 */ /* 0x000fe20000000000 */
[----:B------:R-:W-:Y:S01]  /*5830*/  UMOV UR35, 0x40004040 ;  /* 0x4000404000237882 */ /* 0x000fe20000000000 */
[----:B------:R-:W-:Y:S01]  /*5840*/  UMOV UR33, 0x40004040 ;  /* 0x4000404000217882 */ /* 0x000fe20000000000 */
[----:B------:R-:W-:Y:S01]  /*5850*/  UMOV UR31, 0x40004040 ;  /* 0x40004040001f7882 */ /* 0x000fe20000000000 */
[----:B------:R-:W-:Y:S01]  /*5860*/  UMOV UR29, 0x40004040 ;  /* 0x40004040001d7882 */ /* 0x000fe20000000000 */
[----:B------:R-:W-:Y:S01]  /*5870*/  UMOV UR27, 0x40004040 ;  /* 0x40004040001b7882 */ /* 0x000fe20000000000 */
[----:B--2---:R-:W-:Y:S01]  /*5880*/  UIADD3 UR8, UPT, UPT, UR11, 0x180, URZ ;  /* 0x000001800b087890 */ /* 0x004fe2000fffe0ff */
[----:B------:R-:W-:Y:S01]  /*5890*/  SHF.R.U32.HI R6, RZ, 0x5, R6 ;  /* 0x00000005ff067819 */ /* 0x000fe20000011606 */
[----:B------:R-:W-:Y:S01]  /*58a0*/  UIADD3 UR10, UPT, UPT, UR11, 0x280, URZ ;  /* 0x000002800b0a7890 */ /* 0x000fe2000fffe0ff */
[----:B------:R-:W-:Y:S01]  /*58b0*/  IMAD.MOV.U32 R5, RZ, RZ, 0xffff ;  /* 0x0000ffffff057424 */ /* 0x000fe200078e00ff */
[----:B------:R-:W-:Y:S01]  /*58c0*/  UIADD3 UR45, UPT, UPT, UR16, 0xb0, URZ ;  /* 0x000000b0102d7890 */ /* 0x000fe2000fffe0ff */
[----:B------:R-:W-:Y:S01]  /*58d0*/  IMAD.MOV.U32 R4, RZ, RZ, 0x1 ;  /* 0x00000001ff047424 */ /* 0x000fe200078e00ff */
[----:B------:R-:W-:Y:S01]  /*58e0*/  UIADD3 UR44, UPT, UPT, UR16, 0x88, URZ ;  /* 0x00000088102c7890 */ /* 0x000fe2000fffe0ff */
[----:B------:R-:W-:Y:S01]  /*58f0*/  VIADD R7, R6, 0x10 ;  /* 0x0000001006077836 */ /* 0x000fe20000000000 */
[----:B---3--:R-:W-:Y:S01]  /*5900*/  UIADD3 UR6, UPT, UPT, UR11, 0x200, URZ ;  /* 0x000002000b067890 */ /* 0x008fe2000fffe0ff */
[----:B------:R2:W-:Y:S01]  /*5910*/  UTCHMMA tmem[UR50], gdesc[UR8], tmem[UR51], tmem[UR74], idesc[UR75], UPT ;  /* 0x00ff4a08320079ea */ /* 0x0005e2000b800033 */
[----:B----4-:R-:W-:Y:S01]  /*5920*/  UIADD3 UR4, UPT, UPT, UR11, 0x380, URZ ;  /* 0x000003800b047890 */ /* 0x010fe2000fffe0ff */
[----:B------:R-:W-:Y:S01]  /*5930*/  SHF.L.U32 R6, R5, R6, RZ ;  /* 0x0000000605067219 */ /* 0x000fe200000006ff */
[----:B------:R-:W-:Y:S01]  /*5940*/  UMOV UR70, 0x0 ;  /* 0x0000000000467882 */ /* 0x000fe20000000000 */
[----:B------:R-:W-:Y:S01]  /*5950*/  UMOV UR71, 0x8210490 ;  /* 0x0821049000477882 */ /* 0x000fe20000000000 */
[----:B------:R-:W-:Y:S01]  /*5960*/  UMOV UR72, 0x0 ;  /* 0x0000000000487882 */ /* 0x000fe20000000000 */
[----:B------:R-:W-:Y:S01]  /*5970*/  UMOV UR73, 0x8210490 ;  /* 0x0821049000497882 */ /* 0x000fe20000000000 */
[----:B------:R-:W-:Y:S01]  /*5980*/  UMOV UR25, 0x40004040 ;  /* 0x4000404000197882 */ /* 0x000fe20000000000 */
[----:B------:R3:W-:Y:S01]  /*5990*/  UTCHMMA tmem[UR53], gdesc[UR6], tmem[UR54], tmem[UR70], idesc[UR71], UPT ;  /* 0x00ff4606350079ea */ /* 0x0007e2000b800036 */
[----:B------:R-:W-:Y:S01]  /*59a0*/  UMOV UR18, UR19 ;  /* 0x0000001300127c82 */ /* 0x000fe20008000000 */
[----:B------:R-:W-:Y:S01]  /*59b0*/  UMOV UR23, 0x40004040 ;  /* 0x4000404000177882 */ /* 0x000fe20000000000 */
[----:B------:R-:W-:Y:S01]  /*59c0*/  UMOV UR19, 0x40004040 ;  /* 0x4000404000137882 */ /* 0x000fe20000000000 */
[----:B------:R-:W-:Y:S01]  /*59d0*/  UMOV UR16, UR46 ;  /* 0x0000002e00107c82 */ /* 0x000fe20008000000 */
[----:B------:R-:W-:Y:S01]  /*59e0*/  UMOV UR17, 0x40004040 ;  /* 0x4000404000117882 */ /* 0x000fe20000000000 */
[----:B------:R-:W-:Y:S01]  /*59f0*/  UMOV UR12, UR48 ;  /* 0x00000030000c7c82 */ /* 0x000fe20008000000 */
[----:B------:R-:W-:Y:S01]  /*5a00*/  UMOV UR13, 0x40004040 ;  /* 0x40004040000d7882 */ /* 0x000fe20000000000 */
[----:B------:R-:W-:-:S02]  /*5a10*/  ELECT P0, URZ, PT ;  /* 0x0000000000ff782f */ /* 0x000fc40003800000 */
[----:B------:R-:W-:Y:S01]  /*5a20*/  SHF.L.U32 R7, R4, R7, RZ ;  /* 0x0000000704077219 */ /* 0x000fe200000006ff */
[----:B------:R-:W-:Y:S01]  /*5a30*/  UMOV UR76, 0x0 ;  /* 0x00000000004c7882 */ /* 0x000fe20000000000 */
[----:B------:R-:W-:Y:S01]  /*5a40*/  UMOV UR77, 0x8218490 ;  /* 0x08218490004d7882 */ /* 0x000fe20000000000 */
[----:B------:R-:W-:Y:S01]  /*5a50*/  UMOV UR15, 0x40004040 ;  /* 0x40004040000f7882 */ /* 0x000fe20000000000 */
[----:B------:R-:W-:Y:S01]  /*5a60*/  UMOV UR21, 0x40004040 ;  /* 0x4000404000157882 */ /* 0x000fe20000000000 */
[----:B------:R-:W-:Y:S01]  /*5a70*/  LOP3.LUT R6, R7, R6, RZ, 0xfc, !PT ;  /* 0x0000000607067212 */ /* 0x000fe200078efcff */
[----:B------:R-:W-:Y:S01]  /*5a80*/  UVIRTCOUNT.DEALLOC.SMPOOL 0x80 ;  /* 0x000000800000784c */ /* 0x000fe20000000000 */
[----:B--2---:R-:W-:Y:S02]  /*5a90*/  UIADD3 UR8, UPT, UPT, UR11, 0x300, URZ ;  /* 0x000003000b087890 */ /* 0x004fe4000fffe0ff */
[----:B------:R-:W-:Y:S01]  /*5aa0*/  LOP3.LUT R5, R6, 0xffff, RZ, 0xc0, !PT ;  /* 0x0000ffff06057812 */ /* 0x000fe200078ec0ff */
[----:B------:R-:W-:Y:S01]  /*5ab0*/  UMOV UR50, 0x0 ;  /* 0x0000000000327882 */ /* 0x000fe20000000000 */
[----:B------:R-:W-:Y:S01]  /*5ac0*/  UMOV UR11, 0x40004040 ;  /* 0x40004040000b7882 */ /* 0x000fe20000000000 */
[----:B------:R-:W-:Y:S01]  /*5ad0*/  UMOV UR51, 0x8218490 ;  /* 0x0821849000337882 */ /* 0x000fe20000000000 */
[----:B------:R-:W-:Y:S01]  /*5ae0*/  UMOV UR74, 0x0 ;  /* 0x00000000004a7882 */ /* 0x000fe20000000000 */
[----:B------:R-:W-:Y:S01]  /*5af0*/  UTCHMMA tmem[UR59], gdesc[UR10], tmem[UR61], tmem[UR70], idesc[UR71], UPT ;  /* 0x00ff460a3b0079ea */ /* 0x000fe2000b80003d */
[----:B------:R-:W-:Y:S01]  /*5b00*/  UMOV UR75, 0x8218490 ;  /* 0x08218490004b7882 */ /* 0x000fe20000000000 */
[----:B---3--:R-:W-:Y:S01]  /*5b10*/  UIADD3 UR7, UPT, UPT, UR47, 0x10, URZ ;  /* 0x000000102f077890 */ /* 0x008fe2000fffe0ff */
[----:B------:R2:W-:Y:S01]  /*5b20*/  UTCHMMA tmem[UR66], gdesc[UR8], tmem[UR67], tmem[UR72], idesc[UR73], UPT ;  /* 0x00ff4808420079ea */ /* 0x0005e2000b800043 */
[----:B------:R3:W-:Y:S01]  /*5b30*/  UTCHMMA tmem[UR64], gdesc[UR4], tmem[UR65], tmem[UR70], idesc[UR71], UPT ;  /* 0x00ff4604400079ea */ /* 0x0007e2000b800041 */
[----:B------:R4:W-:Y:S01]  /*5b40*/  UTCBAR [UR49], URZ ;  /* 0x000000ff310073e9 */ /* 0x0009e200080000ff */
[----:B------:R-:W-:Y:S01]  /*5b50*/  @P0 PRMT R8, R3, 0x7610, R8 ;  /* 0x0000761003080816 */ /* 0x000fe20000000008 */
[----:B--2---:R-:W-:Y:S01]  /*5b60*/  UMOV UR73, 0x8218490 ;  /* 0x0821849000497882 */ /* 0x004fe20000000000 */
[----:B---3--:R-:W-:Y:S01]  /*5b70*/  UMOV UR71, 0x8218490 ;  /* 0x0821849000477882 */ /* 0x008fe20000000000 */
[----:B------:R4:W-:Y:S01]  /*5b80*/  UTCHMMA gdesc[UR38], gdesc[UR36], tmem[UR63], tmem[UR72], idesc[UR73], !UPT ;  /* 0x00ff4824260075ea */ /* 0x0009e2000f80003f */
[----:B------:R4:W-:Y:S01]  /*5b90*/  UTCHMMA gdesc[UR40], gdesc[UR42], tmem[UR62], tmem[UR70], idesc[UR71], UPT ;  /* 0x00ff462a280075ea */ /* 0x0009e2000b80003e */
[----:B------:R4:W-:Y:S01]  /*5ba0*/  UTCHMMA gdesc[UR32], gdesc[UR34], tmem[UR60], tmem[UR50], idesc[UR51], UPT ;  /* 0x00ff3222200075ea */ /* 0x0009e2000b80003c */
[----:B------:R4:W-:Y:S01]  /*5bb0*/  UTCHMMA gdesc[UR28], gdesc[UR30], tmem[UR58], tmem[UR74], idesc[UR75], UPT ;  /* 0x00ff4a1e1c0075ea */ /* 0x0009e2000b80003a */
[----:B------:R4:W-:Y:S01]  /*5bc0*/  UTCHMMA gdesc[UR24], gdesc[UR26], tmem[UR57], tmem[UR72], idesc[UR73], UPT ;  /* 0x00ff481a180075ea */ /* 0x0009e2000b800039 */
[----:B------:R4:W-:Y:S01]  /*5bd0*/  UTCHMMA gdesc[UR18], gdesc[UR22], tmem[UR56], tmem[UR70], idesc[UR71], UPT ;  /* 0x00ff4616120075ea */ /* 0x0009e2000b800038 */
[----:B------:R4:W-:Y:S01]  /*5be0*/  UTCHMMA gdesc[UR12], gdesc[UR16], tmem[UR55], tmem[UR50], idesc[UR51], UPT ;  /* 0x00ff32100c0075ea */ /* 0x0009e2000b800037 */
[----:B------:R4:W-:Y:S01]  /*5bf0*/  UTCHMMA gdesc[UR20], gdesc[UR14], tmem[UR52], tmem[UR76], idesc[UR77], UPT ;  /* 0x00ff4c0e140075ea */ /* 0x0009e2000b800034 */
[----:B------:R4:W-:Y:S01]  /*5c00*/  UTCBAR [UR45], URZ ;  /* 0x000000ff2d0073e9 */ /* 0x0009e200080000ff */
[----:B------:R4:W-:Y:S01]  /*5c10*/  UTCBAR [UR7], URZ ;  /* 0x000000ff070073e9 */ /* 0x0009e200080000ff */
[----:B------:R4:W-:Y:S01]  /*5c20*/  UTCBAR [UR44], URZ ;  /* 0x000000ff2c0073e9 */ /* 0x0009e200080000ff */
[----:B------:R-:W-:-:S02]  /*5c30*/  UMOV UR4, 0x40 ;  /* 0x0000004000047882 */ /* 0x000fc40000000000 */
[----:B-1----:R-:W-:-:S09]  /*5c40*/  ULEA UR4, UR68, UR4, 0x18 ;  /* 0x0000000444047291 */ /* 0x002fd2000f8ec0ff */
[----:B------:R-:W-:Y:S01]  /*5c50*/  @P0 STS.U8 [UR4], R8 ;  /* 0x00000008ff000988 */ /* 0x000fe20008000004 */
[----:B------:R-:W-:Y:S06]  /*5c60*/  BAR.SYNC.DEFER_BLOCKING 0x5, 0x1a0 ;  /* 0x0146800000007b1d */ /* 0x000fec0000010000 */
[----:B------:R-:W-:Y:S01]  /*5c70*/  NOP ;  /* 0x0000000000007918 */ /* 0x000fe20000000000 */
[----:B------:R-:W-:Y:S02]  /*5c80*/  UMOV UR4, 0x50 ;  /* 0x0000005000047882 */ /* 0x000fe40000000000 */
[----:B------:R-:W-:-:S09]  /*5c90*/  ULEA UR6, UR68, UR4, 0x18 ;  /* 0x0000000444067291 */ /* 0x000fd2000f8ec0ff */
[----:B------:R-:W1:Y:S02]  /*5ca0*/  LDS R3, [UR6] ;  /* 0x00000006ff037984 */ /* 0x000e640008000800 */
[----:B-1----:R-:W-:-:S04]  /*5cb0*/  LOP3.LUT R4, R6, 0xffff, R3, 0x80, !PT ;  /* 0x0000ffff06047812 */ /* 0x002fc800078e8003 */
[----:B------:R-:W-:-:S13]  /*5cc0*/  ISETP.NE.AND P0, PT, R4, R5, PT ;  /* 0x000000050400720c */ /* 0x000fda0003f05270 */
[----:B----4-:R-:W-:Y:S05]  /*5cd0*/  @P0 BRA `(.L_x_48) ;  /* 0x0000000000500947 */ /* 0x010fea0003800000 */
[----:B------:R-:W-:Y:S02]  /*5ce0*/  SHF.R.U32.HI R3, RZ, 0x10, R3 ;  /* 0x00000010ff037819 */ /* 0x000fe40000011603 */
[----:B------:R-:W-:-:S04]  /*5cf0*/  SHF.R.U32.HI R4, RZ, 0x10, R6 ;  /* 0x00000010ff047819 */ /* 0x000fc80000011606 */
[----:B------:R-:W-:-:S04]  /*5d00*/  LOP3.LUT R3, R3, R4, RZ, 0xc0, !PT ;  /* 0x0000000403037212 */ /* 0x000fc800078ec0ff */
[----:B------:R-:W-:-:S13]  /*5d10*/  ISETP.NE.AND P0, PT, R3, R4, PT ;  /* 0x000000040300720c */ /* 0x000fda0003f05270 */
[----:B------:R-:W-:Y:S05]  /*5d20*/  @P0 BRA `(.L_x_49) ;  /* 0x0000000000300947 */ /* 0x000fea0003800000 */
[----:B------:R-:W-:Y:S01]  /*5d30*/  R2UR UR4, R6 ;  /* 0x00000000060472ca */ /* 0x000fe200000e0000 */
[----:B------:R-:W1:-:S12]  /*5d40*/  S2R R4, SR_LANEID ;  /* 0x0000000000047919 */ /* 0x000e580000000000 */
[----:B------:R-:W-:-:S03]  /*5d50*/  ULOP3.LUT UR5, URZ, UR4, URZ, 0x33, !UPT ;  /* 0x00000004ff057292 */ /* 0x000fc6000f8e33ff */
[----:B------:R-:W-:Y:S02]  /*5d60*/  VOTEU.ANY UR4, UPT, PT ;  /* 0x0000000000047886 */ /* 0x000fe400038e0100 */
[----:B------:R-:W-:Y:S01]  /*5d70*/  UFLO.U32 UR4, UR4 ;  /* 0x00000004000472bd */ /* 0x000fe200080e0000 */
[----:B------:R-:W-:-:S04]  /*5d80*/  IMAD.U32 R3, RZ, RZ, UR5 ;  /* 0x00000005ff037e24 */ /* 0x000fc8000f8e00ff */
[----:B------:R-:W2:Y:S02]  /*5d90*/  REDUX UR7, R3 ;  /* 0x00000000030773c4 */ /* 0x000ea40000000000 */
[----:B------:R3:W-:Y:S01]  /*5da0*/  UTCATOMSWS.AND URZ, UR5 ;  /* 0x0000000500ff79e3 */ /* 0x0007e20008000000 */
[----:B-1----:R-:W-:Y:S01]  /*5db0*/  ISETP.EQ.U32.AND P0, PT, R4, UR4, PT ;  /* 0x0000000404007c0c */ /* 0x002fe2000bf02070 */
[----:B--2---:R-:W-:-:S12]  /*5dc0*/  IMAD.U32 R4, RZ, RZ, UR7 ;  /* 0x00000007ff047e24 */ /* 0x004fd8000f8e00ff */
[----:B------:R3:W-:Y:S01]  /*5dd0*/  @P0 ATOMS.AND RZ, [UR6], R4 ;  /* 0x00000004ffff098c */ /* 0x0007e2000a800006 */
[----:B------:R-:W-:Y:S05]  /*5de0*/  BRA `(.L_x_50) ;  /* 0x0000000000147947 */ /* 0x000fea0003800000 */
.L_x_49:
[----:B------:R-:W-:Y:S02]  /*5df0*/  MOV R4, 0x5e10 ;  /* 0x00005e1000047802 */ /* 0x000fe40000000f00 */
[----:B------:R-:W-:Y:S05]  /*5e00*/  CALL.REL.NOINC `($__internal_0_$__cuda_sm10x_tcgen05_guardrail_trap_col_being_dealloced_not_returned_by_alloc) ;  /* 0x0000005000647944 */ /* 0x000fea0003c00000 */
[----:B------:R-:W-:Y:S05]  /*5e10*/  BRA `(.L_x_50) ;  /* 0x0000000000087947 */ /* 0x000fea0003800000 */
.L_x_48:
[----:B------:R-:W-:Y:S02]  /*5e20*/  MOV R4, 0x5e40 ;  /* 0x00005e4000047802 */ /* 0x000fe40000000f00 */
[----:B------:R-:W-:Y:S05]  /*5e30*/  CALL.REL.NOINC `($__internal_2_$__cuda_sm10x_tcgen05_guardrail_trap_unallocated_columns_being_dealloced) ;  /* 0x0000005000707944 */ /* 0x000fea0003c00000 */
.L_x_50:
[----:B------:R-:W-:Y:S01]  /*5e40*/  NOP ;  /* 0x0000000000007918 */ /* 0x000fe20000000000 */
[----:B------:R-:W-:Y:S05]  /*5e50*/  BRA `(.L_x_11) ;  /* 0x0000000000087947 */ /* 0x000fea0003800000 */
.L_x_9:
[----:B------:R-:W-:-:S08]  /*5e60*/  NOP ;  /* 0x0000000000007918 */ /* 0x000fd00000000000 */
[----:B------:R-:W1:-:S00]  /*5e70*/  USETMAXREG.DEALLOC.CTAPOOL 0x18 ;  /* 0x00000018000079c8 */ /* 0x000e4000080e0500 */
.L_x_11:
[----:B-1----:R-:W-:-:S04]  /*5e80*/  IADD3 R2, PT, PT, R2, -0x4, RZ ;  /* 0xfffffffc02027810 */ /* 0x002fc80007ffe0ff */
[----:B------:R-:W-:-:S13]  /*5e90*/  ISETP.GT.U32.AND P0, PT, R2, 0x7, PT ;  /* 0x000000070200780c */ /* 0x000fda0003f04070 */
[----:B------:R-:W-:Y:S05]  /*5ea0*/  @P0 BRA `(.L_x_51) ;  /* 0x0000003000780947 */ /* 0x000fea0003800000 */
.L_x_52:
[----:B------:R-:W-:-:S08]  /*5eb0*/  NOP ;  /* 0x0000000000007918 */ /* 0x000fd00000000000 */
[----:B------:R-:W1:Y:S02]  /*5ec0*/  USETMAXREG.TRY_ALLOC.CTAPOOL UP0, 0x90 ;  /* 0x00000090000079c8 */ /* 0x000e640008000600 */
[----:B-1----:R-:W-:Y:S05]  /*5ed0*/  BRA.U !UP0, `(.L_x_52) ;  /* 0xfffffffd08f47547 */ /* 0x002fea000b83ffff */
[----:B--23--:R-:W1:Y:S01]  /*5ee0*/  S2R R3, SR_CTAID.X ;  /* 0x0000000000037919 */ /* 0x00ce620000002500 */
[----:B------:R-:W2:Y:S01]  /*5ef0*/  LDC R4, c[0x0][0x380] ;  /* 0x0000e000ff047b82 */ /* 0x000ea20000000800 */
[----:B------:R-:W3:Y:S01]  /*5f00*/  LDCU UR4, c[0x0][0x38c] ;  /* 0x00007180ff0477ac */ /* 0x000ee20008000800 */
[----:B--2---:R-:W-:-:S06]  /*5f10*/  IMAD.MOV R2, RZ, RZ, -R4 ;  /* 0x000000ffff027224 */ /* 0x004fcc00078e0a04 */
[----:B------:R-:W-:Y:S01]  /*5f20*/  BAR.SYNC.DEFER_BLOCKING 0x5, 0x1a0 ;  /* 0x0146800000007b1d */ /* 0x000fe20000010000 */
[C---:B------:R-:W-:Y:S01]  /*5f30*/  VIADD R6, R4.reuse, 0xffffffff ;  /* 0xffffffff04067836 */ /* 0x040fe20000000000 */
[----:B------:R-:W-:Y:S02]  /*5f40*/  ISETP.GT.AND P0, PT, R4, RZ, PT ;  /* 0x000000ff0400720c */ /* 0x000fe40003f04270 */
[----:B------:R-:W-:Y:S01]  /*5f50*/  SHF.R.S32.HI R2, RZ, 0x1f, R2 ;  /* 0x0000001fff027819 */ /* 0x000fe20000011402 */
[----:B-1----:R-:W-:Y:S01]  /*5f60*/  IMAD R5, R3, 0x80, R4 ;  /* 0x0000008003057824 */ /* 0x002fe200078e0204 */
[----:B------:R-:W-:Y:S02]  /*5f70*/  SHF.R.S32.HI R107, RZ, 0x1f, R6 ;  /* 0x0000001fff6b7819 */ /* 0x000fe40000011406 */
[----:B------:R-:W-:Y:S01]  /*5f80*/  LEA.HI R2, R2, -R4, RZ, 0x7 ;  /* 0x8000000402027211 */ /* 0x000fe200078f38ff */
[----:B---3--:R-:W-:Y:S01]  /*5f90*/  VIADD R7, R5, -UR4 ;  /* 0x8000000405077c36 */ /* 0x008fe20008000000 */
[----:B------:R-:W-:-:S02]  /*5fa0*/  LEA.HI R107, R107, R6, RZ, 0x7 ;  /* 0x000000066b6b7211 */ /* 0x000fc400078f38ff */
[----:B------:R-:W-:Y:S02]  /*5fb0*/  SHF.R.S32.HI R2, RZ, 0x7, R2 ;  /* 0x00000007ff027819 */ /* 0x000fe40000011402 */
[----:B------:R-:W-:Y:S02]  /*5fc0*/  SHF.R.S32.HI R4, RZ, 0x1f, R7 ;  /* 0x0000001fff047819 */ /* 0x000fe40000011407 */
[----:B------:R-:W-:Y:S01]  /*5fd0*/  LEA.HI.SX32 R107, R107, 0x1, 0x19 ;  /* 0x000000016b6b7811 */ /* 0x000fe200078fcaff */
[----:B------:R-:W-:Y:S01]  /*5fe0*/  IMAD.MOV R2, RZ, RZ, -R2 ;  /* 0x000000ffff027224 */ /* 0x000fe200078e0a02 */
[----:B------:R-:W-:-:S03]  /*5ff0*/  LEA.HI R4, R4, R7, RZ, 0x7 ;  /* 0x0000000704047211 */ /* 0x000fc600078f38ff */
[----:B------:R-:W-:Y:S01]  /*6000*/  @!P0 IMAD.MOV.U32 R107, RZ, RZ, R2 ;  /* 0x000000ffff6b8224 */ /* 0x000fe200078e0002 */
[----:B------:R-:W-:-:S04]  /*6010*/  SHF.R.S32.HI R4, RZ, 0x7, R4 ;  /* 0x00000007ff047819 */ /* 0x000fc80000011404 */
[----:B------:R-:W-:-:S05]  /*6020*/  VIMNMX R106, PT, PT, RZ, R4, !PT ;  /* 0x00000004ff6a7248 */ /* 0x000fca0007fe0100 */
[----:B------:R-:W-:-:S05]  /*6030*/  IMAD.IADD R2, R107, 0x1, -R106 ;  /* 0x000000016b027824 */ /* 0x000fca00078e0a6a */
[----:B------:R-:W-:-:S13]  /*6040*/  ISETP.GE.AND P0, PT, R2, 0x1, PT ;  /* 0x000000010200780c */ /* 0x000fda0003f06270 */
[----:B------:R-:W-:Y:S05]  /*6050*/  @!P0 BRA `(.L_x_53) ;  /* 0x0000001c00dc8947 */ /* 0x000fea0003800000 */
[----:B------:R-:W1:Y:S01]  /*6060*/  S2R R108, SR_TID.X ;  /* 0x00000000006c7919 */ /* 0x000e620000002100 */
[----:B------:R-:W2:Y:S01]  /*6070*/  S2UR UR5, SR_CgaCtaId ;  /* 0x00000000000579c3 */ /* 0x000ea20000008800 */
[----:B------:R-:W-:Y:S01]  /*6080*/  LOP3.LUT R4, R0, 0x7f, RZ, 0xc0, !PT ;  /* 0x0000007f00047812 */ /* 0x000fe200078ec0ff */
[----:B------:R-:W-:Y:S01]  /*6090*/  IMAD.IADD R107, R106, 0x1, -R107 ;  /* 0x000000016a6b7824 */ /* 0x000fe200078e0a6b */
[----:B------:R-:W-:Y:S01]  /*60a0*/  SHF.R.U32.HI R113, RZ, 0x2, R0 ;  /* 0x00000002ff717819 */ /* 0x000fe20000011600 */
[----:B------:R-:W-:Y:S01]  /*60b0*/  IMAD.MOV.U32 R105, RZ, RZ, 0x1 ;  /* 0x00000001ff697424 */ /* 0x000fe200078e00ff */
[--C-:B------:R-:W-:Y:S01]  /*60c0*/  IADD3 R2, PT, PT, R5, -UR4, R4.reuse ;  /* 0x8000000405027c10 */ /* 0x100fe2000fffe004 */
[----:B------:R-:W-:Y:S01]  /*60d0*/  IMAD R100, R3, 0x80, R4 ;  /* 0x0000008003647824 */ /* 0x000fe200078e0204 */
[----:B------:R-:W-:Y:S01]  /*60e0*/  LOP3.LUT R3, R113, 0x20, RZ, 0xc0, !PT ;  /* 0x0000002071037812 */ /* 0x000fe200078ec0ff */
[----:B------:R-:W3:Y:S01]  /*60f0*/  S2UR UR6, SR_CgaCtaId ;  /* 0x00000000000679c3 */ /* 0x000ee20000008800 */
[----:B------:R-:W-:Y:S01]  /*6100*/  IMAD.MOV.U32 R104, RZ, RZ, RZ ;  /* 0x000000ffff687224 */ /* 0x000fe200078e00ff */
[----:B------:R-:W-:-:S02]  /*6110*/  CS2R R102, SRZ ;  /* 0x0000000000667805 */ /* 0x000fc4000001ff00 */
[----:B------:R-:W-:Y:S01]  /*6120*/  IADD3 R100, PT, PT, -R100, UR4, RZ ;  /* 0x0000000464647c10 */ /* 0x000fe2000fffe1ff */
[----:B------:R-:W-:Y:S01]  /*6130*/  IMAD.IADD R3, R2, 0x1, -R3 ;  /* 0x0000000102037824 */ /* 0x000fe200078e0a03 */
[----:B------:R-:W-:Y:S01]  /*6140*/  UMOV UR4, 0x400 ;  /* 0x0000040000047882 */ /* 0x000fe20000000000 */
[----:B------:R-:W-:Y:S01]  /*6150*/  IMAD.MOV.U32 R109, RZ, RZ, RZ ;  /* 0x000000ffff6d7224 */ /* 0x000fe200078e00ff */
[----:B------:R-:W-:Y:S01]  /*6160*/  ISETP.GE.AND P0, PT, R100, 0x1, PT ;  /* 0x000000016400780c */ /* 0x000fe20003f06270 */
[----:B------:R-:W-:Y:S01]  /*6170*/  IMAD R106, R106, -0x80, R3 ;  /* 0xffffff806a6a7824 */ /* 0x000fe200078e0203 */
[----:B------:R-:W-:Y:S01]  /*6180*/  UMOV UR8, 0x400 ;  /* 0x0000040000087882 */ /* 0x000fe20000000000 */
[----:B------:R-:W-:Y:S01]  /*6190*/  IMAD.MOV.U32 R99, RZ, RZ, 0x1 ;  /* 0x00000001ff637424 */ /* 0x000fe200078e00ff */
[----:B------:R-:W4:Y:S01]  /*61a0*/  LDCU UR7, c[0x0][0x7d4] ;  /* 0x0000fa80ff0777ac */ /* 0x000f220008000800 */
[----:B------:R-:W-:Y:S01]  /*61b0*/  IMAD.MOV.U32 R98, RZ, RZ, 0x1 ;  /* 0x00000001ff627424 */ /* 0x000fe200078e00ff */
[----:B--2---:R-:W-:Y:S01]  /*61c0*/  ULEA UR4, UR5, UR4, 0x18 ;  /* 0x0000000405047291 */ /* 0x004fe2000f8ec0ff */
[----:B-1----:R-:W-:Y:S01]  /*61d0*/  IMAD R113, R108, 0x10000, R113 ;  /* 0x000100006c717824 */ /* 0x002fe200078e0271 */
[----:B------:R-:W-:Y:S01]  /*61e0*/  SHF.R.U32.HI R110, RZ, 0x3, R108 ;  /* 0x00000003ff6e7819 */ /* 0x000fe2000001166c */
[----:B---3--:R-:W-:-:S03]  /*61f0*/  ULEA UR8, UR6, UR8, 0x18 ;  /* 0x0000000806087291 */ /* 0x008fc6000f8ec0ff */
[----:B------:R-:W-:Y:S02]  /*6200*/  LOP3.LUT R113, R113, 0x600020, RZ, 0xc0, !PT ;  /* 0x0060002071717812 */ /* 0x000fe400078ec0ff */
[----:B------:R-:W-:Y:S02]  /*6210*/  LOP3.LUT R110, R110, 0x10, RZ, 0xc0, !PT ;  /* 0x000000106e6e7812 */ /* 0x000fe400078ec0ff */
[----:B------:R-:W-:-:S03]  /*6220*/  LOP3.LUT R101, R113, 0x40, RZ, 0xfc, !PT ;  /* 0x0000004071657812 */ /* 0x000fc600078efcff */
[----:B----4-:R-:W-:-:S07]  /*6230*/  IMAD.IADD R110, R113, 0x1, -R110 ;  /* 0x00000001716e7824 */ /* 0x010fce00078e0a6e */
.L_x_59:
[----:B------:R-:W-:Y:S01]  /*6240*/  LEA R111, R109, UR4, 0x3 ;  /* 0x000000046d6f7c11 */ /* 0x000fe2000f8e18ff */
[----:B------:R-:W-:Y:S01]  /*6250*/  IMAD.U32 R2, R102, -0x80000000, RZ ;  /* 0x8000000066027824 */ /* 0x000fe200078e00ff */
[----:B------:R-:W-:-:S03]  /*6260*/  SHF.L.U32 R112, R103, 0x1f, RZ ;  /* 0x0000001f67707819 */ /* 0x000fc600000006ff */
[----:B-1----:R-:W1:Y:S02]  /*6270*/  SYNCS.PHASECHK.TRANS64.TRYWAIT P0, [R111+URZ+0x30], R2 ;  /* 0x000030026f0075a7 */ /* 0x002e6400080011ff */
[----:B-1----:R-:W-:Y:S05]  /*6280*/  @!P0 BRA `(.L_x_54) ;  /* 0x0000004800708947 */ /* 0x002fea0003800000 */
.L_x_128:
[----:B------:R-:W2:Y:S01]  /*6290*/  SYNCS.PHASECHK.TRANS64.TRYWAIT P0, [UR4+0x60], R112 ;  /* 0x00006070ff0075a7 */ /* 0x000ea20008001104 */
[----:B------:R-:W-:Y:S02]  /*62a0*/  ISETP.GE.AND P1, PT, R100, 0x1, PT ;  /* 0x000000016400780c */ /* 0x000fe40003f26270 */
[----:B------:R-:W-:Y:S02]  /*62b0*/  R2UR UR5, R113 ;  /* 0x00000000710572ca */ /* 0x000fe400000e0000 */
[----:B-1----:R-:W-:-:S04]  /*62c0*/  SEL R3, R106, 0x80, P1 ;  /* 0x000000806a037807 */ /* 0x002fc80000800000 */
[----:B------:R-:W-:-:S04]  /*62d0*/  SHF.R.S32.HI R4, RZ, 0x1f, R3 ;  /* 0x0000001fff047819 */ /* 0x000fc80000011403 */
[----:B------:R-:W-:-:S04]  /*62e0*/  LEA.HI R4, R4, R3, RZ, 0x6 ;  /* 0x0000000304047211 */ /* 0x000fc800078f30ff */
[C---:B------:R-:W-:Y:S02]  /*62f0*/  LOP3.LUT R2, R4.reuse, 0xffffffc0, RZ, 0xc0, !PT ;  /* 0xffffffc004027812 */ /* 0x040fe400078ec0ff */
[----:B------:R-:W-:Y:S02]  /*6300*/  SHF.R.S32.HI R5, RZ, 0x6, R4 ;  /* 0x00000006ff057819 */ /* 0x000fe40000011404 */
[C---:B------:R-:W-:Y:S02]  /*6310*/  ISETP.NE.AND P1, PT, R3.reuse, R2, PT ;  /* 0x000000020300720c */ /* 0x040fe40003f25270 */
[----:B------:R-:W-:Y:S02]  /*6320*/  LEA.HI.SX32 R4, R4, 0xffffffff, 0x1a ;  /* 0xffffffff04047811 */ /* 0x000fe400078fd2ff */
[----:B------:R-:W-:Y:S01]  /*6330*/  ISETP.LT.AND P1, PT, R3, RZ, P1 ;  /* 0x000000ff0300720c */ /* 0x000fe20000f21270 */
[----:B--2---:R-:W-:-:S12]  /*6340*/  @!P0 BRA `(.L_x_55) ;  /* 0x0000004800588947 */ /* 0x004fd80003800000 */
.L_x_130:
[----:B------:R-:W2:Y:S01]  /*6350*/  LDTM.x32 R12, tmem[UR5] ;  /* 0x00000005000c79ee */ /* 0x000ea200082c0000 */
[----:B------:R-:W-:Y:S01]  /*6360*/  VIADDMNMX R3, R3, -R2, 0x20, PT ;  /* 0x0000002003037446 */ /* 0x000fe20003800902 */
[----:B------:R-:W-:Y:S01]  /*6370*/  @!P1 IMAD.MOV R4, RZ, RZ, R5 ;  /* 0x000000ffff049224 */ /* 0x000fe200078e0205 */
[----:B------:R-:W-:Y:S01]  /*6380*/  R2UR UR5, R101 ;  /* 0x00000000650572ca */ /* 0x000fe200000e0000 */
[----:B-1----:R-:W-:Y:S01]  /*6390*/  IMAD.MOV.U32 R113, RZ, RZ, -0x1 ;  /* 0xffffffffff717424 */ /* 0x002fe200078e00ff */
[----:B------:R-:W-:Y:S01]  /*63a0*/  LOP3.LUT R114, R108, 0x80, RZ, 0xc0, !PT ;  /* 0x000000806c727812 */ /* 0x000fe200078ec0ff */
[----:B------:R-:W-:Y:S01]  /*63b0*/  IMAD R3, R4, 0x20, R3 ;  /* 0x0000002004037824 */ /* 0x000fe200078e0203 */
[----:B------:R-:W-:-:S04]  /*63c0*/  R2UR UR6, R110 ;  /* 0x000000006e0672ca */ /* 0x000fc800000e0000 */
[----:B------:R-:W-:-:S04]  /*63d0*/  VIMNMX R2, PT, PT, RZ, R3, !PT ;  /* 0x00000003ff027248 */ /* 0x000fc80007fe0100 */
[----:B------:R-:W-:-:S04]  /*63e0*/  SHF.L.U32 R2, R113, R2, RZ ;  /* 0x0000000271027219 */ /* 0x000fc800000006ff */
[C---:B------:R-:W-:Y:S02]  /*63f0*/  R2P PR, R2.reuse, 0x7e ;  /* 0x0000007e02007804 */ /* 0x040fe40000000000 */
[----:B------:R-:W-:-:S03]  /*6400*/  LOP3.LUT R4, R2, 0x1, RZ, 0xc0, !PT ;  /* 0x0000000102047812 */ /* 0x000fc600078ec0ff */
[----:B--2---:R-:W-:Y:S02]  /*6410*/  SEL R85, R13, 0xff800000, P1 ;  /* 0xff8000000d557807 */ /* 0x004fe40000800000 */
[----:B------:R-:W-:Y:S02]  /*6420*/  SEL R80, R14, 0xff800000, P2 ;  /* 0xff8000000e507807 */ /* 0x000fe40001000000 */
[----:B------:R-:W-:Y:S02]  /*6430*/  SEL R81, R15, 0xff800000, P3 ;  /* 0xff8000000f517807 */ /* 0x000fe40001800000 */
[----:B------:R-:W-:Y:S02]  /*6440*/  SEL R88, R16, 0xff800000, P4 ;  /* 0xff80000010587807 */ /* 0x000fe40002000000 */
[----:B------:R-:W-:Y:S02]  /*6450*/  SEL R89, R17, 0xff800000, P5 ;  /* 0xff80000011597807 */ /* 0x000fe40002800000 */
[----:B------:R-:W-:-:S02]  /*6460*/  SEL R90, R18, 0xff800000, P6 ;  /* 0xff800000125a7807 */ /* 0x000fc40003000000 */
[----:B------:R-:W-:-:S05]  /*6470*/  R2P PR, R2.B1, 0x7f ;  /* 0x0000007f02007804 */ /* 0x000fca0000001000 */
[----:B------:R-:W-:Y:S02]  /*6480*/  SEL R74, R20, 0xff800000, P0 ;  /* 0xff800000144a7807 */ /* 0x000fe40000000000 */
[----:B------:R-:W-:Y:S02]  /*6490*/  SEL R75, R21, 0xff800000, P1 ;  /* 0xff800000154b7807 */ /* 0x000fe40000800000 */
[----:B------:R-:W-:Y:S02]  /*64a0*/  SEL R72, R22, 0xff800000, P2 ;  /* 0xff80000016487807 */ /* 0x000fe40001000000 */
[----:B------:R-:W-:Y:S02]  /*64b0*/  SEL R73, R23, 0xff800000, P3 ;  /* 0xff80000017497807 */ /* 0x000fe40001800000 */
[----:B------:R-:W-:Y:S02]  /*64c0*/  SEL R82, R24, 0xff800000, P4 ;  /* 0xff80000018527807 */ /* 0x000fe40002000000 */
[----:B------:R-:W-:-:S02]  /*64d0*/  SEL R83, R25, 0xff800000, P5 ;  /* 0xff80000019537807 */ /* 0x000fc40002800000 */
[----:B------:R-:W-:Y:S02]  /*64e0*/  SEL R86, R26, 0xff800000, P6 ;  /* 0xff8000001a567807 */ /* 0x000fe40003000000 */
[----:B------:R-:W-:-:S05]  /*64f0*/  R2P PR, R2.B2, 0x7f ;  /* 0x0000007f02007804 */ /* 0x000fca0000002000 */
[----:B------:R-:W-:Y:S02]  /*6500*/  SEL R44, R28, 0xff800000, P0 ;  /* 0xff8000001c2c7807 */ /* 0x000fe40000000000 */
[----:B------:R-:W-:Y:S02]  /*6510*/  ISETP.NE.U32.AND P0, PT, R4, 0x1, PT ;  /* 0x000000010400780c */ /* 0x000fe40003f05070 */
[----:B------:R-:W-:Y:S02]  /*6520*/  SEL R45, R29, 0xff800000, P1 ;  /* 0xff8000001d2d7807 */ /* 0x000fe40000800000 */
[----:B------:R-:W-:Y:S02]  /*6530*/  SEL R84, R12, 0xff800000, !P0 ;  /* 0xff8000000c547807 */ /* 0x000fe40004000000 */
[----:B------:R-:W-:Y:S02]  /*6540*/  LOP3.LUT P0, RZ, R2, 0x80, RZ, 0xc0, !PT ;  /* 0x0000008002ff7812 */ /* 0x000fe4000780c0ff */
[----:B------:R-:W-:-:S02]  /*6550*/  SEL R46, R30, 0xff800000, P2 ;  /* 0xff8000001e2e7807 */ /* 0x000fc40001000000 */
[----:B------:R-:W-:Y:S02]  /*6560*/  SEL R91, R19, 0xff800000, P0 ;  /* 0xff800000135b7807 */ /* 0x000fe40000000000 */
[C---:B------:R-:W-:Y:S02]  /*6570*/  LOP3.LUT P0, RZ, R2.reuse, 0x8000, RZ, 0xc0, !PT ;  /* 0x0000800002ff7812 */ /* 0x040fe4000780c0ff */
[----:B------:R-:W-:Y:S02]  /*6580*/  SEL R47, R31, 0xff800000, P3 ;  /* 0xff8000001f2f7807 */ /* 0x000fe40001800000 */
[----:B------:R-:W-:Y:S02]  /*6590*/  SEL R87, R27, 0xff800000, P0 ;  /* 0xff8000001b577807 */ /* 0x000fe40000000000 */
[----:B------:R-:W-:Y:S02]  /*65a0*/  LOP3.LUT P0, RZ, R2, 0x800000, RZ, 0xc0, !PT ;  /* 0x0080000002ff7812 */ /* 0x000fe4000780c0ff */
[----:B------:R-:W-:-:S02]  /*65b0*/  SEL R78, R32, 0xff800000, P4 ;  /* 0xff800000204e7807 */ /* 0x000fc40002000000 */
[----:B------:R-:W-:Y:S02]  /*65c0*/  SEL R77, R35, 0xff800000, P0 ;  /* 0xff800000234d7807 */ /* 0x000fe40000000000 */
[----:B------:R-:W-:Y:S02]  /*65d0*/  SEL R79, R33, 0xff800000, P5 ;  /* 0xff800000214f7807 */ /* 0x000fe40002800000 */
[----:B------:R-:W-:Y:S02]  /*65e0*/  SEL R76, R34, 0xff800000, P6 ;  /* 0xff800000224c7807 */ /* 0x000fe40003000000 */
[----:B------:R-:W-:Y:S01]  /*65f0*/  R2P PR, R2.B3, 0x7f ;  /* 0x0000007f02007804 */ /* 0x000fe20000003000 */
[----:B------:R-:W1:Y:S01]  /*6600*/  LDTM.x32 R4, tmem[UR5] ;  /* 0x00000005000479ee */ /* 0x000e6200082c0000 */
[----:B------:R-:W-:-:S03]  /*6610*/  R2UR UR5, R110 ;  /* 0x000000006e0572ca */ /* 0x000fc600000e0000 */
[----:B------:R-:W-:Y:S02]  /*6620*/  SEL R48, R36, 0xff800000, P0 ;  /* 0xff80000024307807 */ /* 0x000fe40000000000 */
[----:B------:R-:W-:Y:S02]  /*6630*/  VIMNMX R36, PT, PT, R3, 0x20, !PT ;  /* 0x0000002003247848 */ /* 0x000fe40007fe0100 */
[----:B------:R-:W-:Y:S02]  /*6640*/  ISETP.GT.AND P0, PT, R2, -0x1, PT ;  /* 0xffffffff0200780c */ /* 0x000fe40003f04270 */
[----:B------:R-:W-:Y:S01]  /*6650*/  SEL R49, R37, 0xff800000, P1 ;  /* 0xff80000025317807 */ /* 0x000fe20000800000 */
[----:B------:R-:W-:Y:S01]  /*6660*/  VIADD R36, R36, 0xffffffe0 ;  /* 0xffffffe024247836 */ /* 0x000fe20000000000 */
[----:B------:R-:W-:Y:S02]  /*6670*/  SEL R64, R38, 0xff800000, P2 ;  /* 0xff80000026407807 */ /* 0x000fe40001000000 */
[----:B------:R-:W-:-:S02]  /*6680*/  SEL R65, R39, 0xff800000, P3 ;  /* 0xff80000027417807 */ /* 0x000fc40001800000 */
[----:B------:R-:W-:Y:S02]  /*6690*/  SHF.L.U32 R113, R113, R36, RZ ;  /* 0x0000002471717219 */ /* 0x000fe400000006ff */
[----:B------:R-:W-:Y:S02]  /*66a0*/  SEL R70, R40, 0xff800000, P4 ;  /* 0xff80000028467807 */ /* 0x000fe40002000000 */
[----:B------:R-:W-:Y:S02]  /*66b0*/  SEL R71, R41, 0xff800000, P5 ;  /* 0xff80000029477807 */ /* 0x000fe40002800000 */
[----:B------:R-:W-:Y:S02]  /*66c0*/  SEL R50, R42, 0xff800000, P6 ;  /* 0xff8000002a327807 */ /* 0x000fe40003000000 */
[----:B------:R-:W-:Y:S02]  /*66d0*/  R2P PR, R113, 0x7e ;  /* 0x0000007e71007804 */ /* 0x000fe40000000000 */
[----:B------:R-:W-:-:S02]  /*66e0*/  SEL R51, R43, 0xff800000, !P0 ;  /* 0xff8000002b337807 */ /* 0x000fc40004000000 */
[----:B------:R-:W-:Y:S02]  /*66f0*/  LOP3.LUT R2, R113, 0x1, RZ, 0xc0, !PT ;  /* 0x0000000171027812 */ /* 0x000fe400078ec0ff */
[----:B-1----:R-:W-:Y:S02]  /*6700*/  SEL R63, R5, 0xff800000, P1 ;  /* 0xff800000053f7807 */ /* 0x002fe40000800000 */
[----:B------:R-:W-:Y:S02]  /*6710*/  SEL R56, R6, 0xff800000, P2 ;  /* 0xff80000006387807 */ /* 0x000fe40001000000 */
[----:B------:R-:W-:Y:S02]  /*6720*/  SEL R57, R7, 0xff800000, P3 ;  /* 0xff80000007397807 */ /* 0x000fe40001800000 */
[----:B------:R-:W-:Y:S02]  /*6730*/  SEL R66, R8, 0xff800000, P4 ;  /* 0xff80000008427807 */ /* 0x000fe40002000000 */
[----:B------:R-:W-:-:S02]  /*6740*/  SEL R67, R9, 0xff800000, P5 ;  /* 0xff80000009437807 */ /* 0x000fc40002800000 */
[----:B------:R-:W-:Y:S02]  /*6750*/  SEL R68, R10, 0xff800000, P6 ;  /* 0xff8000000a447807 */ /* 0x000fe40003000000 */
        /* <DEDUP_REMOVED lines=12> */
[----:B------:R-:W-:Y:S01]  /*6820*/  SEL R22, R24, 0xff800000, P4 ;  /* 0xff80000018167807 */ /* 0x000fe20002000000 */
[----:B------:R-:W-:Y:S01]  /*6830*/  IMAD R24, R109, 0x200, R114 ;  /* 0x000002006d187824 */ /* 0x000fe200078e0272 */
[----:B------:R-:W-:Y:S02]  /*6840*/  SEL R62, R4, 0xff800000, !P0 ;  /* 0xff800000043e7807 */ /* 0x000fe40004000000 */
[----:B------:R-:W-:-:S02]  /*6850*/  LOP3.LUT P0, RZ, R113, 0x80, RZ, 0xc0, !PT ;  /* 0x0000008071ff7812 */ /* 0x000fc4000780c0ff */
[----:B------:R-:W1:Y:S01]  /*6860*/  LDS.128 R4, [R24+UR4+0x30410] ;  /* 0x0304100418047984 */ /* 0x000e620008000c00 */
[----:B------:R-:W-:Y:S02]  /*6870*/  SEL R3, R23, 0xff800000, P3 ;  /* 0xff80000017037807 */ /* 0x000fe40001800000 */
[----:B------:R-:W-:Y:S01]  /*6880*/  SEL R69, R11, 0xff800000, P0 ;  /* 0xff8000000b457807 */ /* 0x000fe20000000000 */
[----:B------:R-:W2:Y:S01]  /*6890*/  LDS.128 R12, [R24+UR4+0x30400] ;  /* 0x03040004180c7984 */ /* 0x000ea20008000c00 */
[----:B------:R-:W-:Y:S02]  /*68a0*/  LOP3.LUT P0, RZ, R113, 0x8000, RZ, 0xc0, !PT ;  /* 0x0000800071ff7812 */ /* 0x000fe4000780c0ff */
[----:B------:R-:W-:Y:S01]  /*68b0*/  SEL R23, R25, 0xff800000, P5 ;  /* 0xff80000019177807 */ /* 0x000fe20002800000 */
[----:B------:R-:W3:Y:S01]  /*68c0*/  LDS.128 R8, [R24+UR4+0x30430] ;  /* 0x0304300418087984 */ /* 0x000ee20008000c00 */
[----:B------:R-:W-:Y:S02]  /*68d0*/  SEL R59, R19, 0xff800000, P0 ;  /* 0xff800000133b7807 */ /* 0x000fe40000000000 */
[----:B------:R-:W-:-:S02]  /*68e0*/  LOP3.LUT P0, RZ, R113, 0x800000, RZ, 0xc0, !PT ;  /* 0x0080000071ff7812 */ /* 0x000fc4000780c0ff */
[----:B------:R-:W-:Y:S02]  /*68f0*/  SEL R26, R26, 0xff800000, P6 ;  /* 0xff8000001a1a7807 */ /* 0x000fe40003000000 */
[----:B------:R-:W-:Y:S02]  /*6900*/  SEL R27, R27, 0xff800000, P0 ;  /* 0xff8000001b1b7807 */ /* 0x000fe40000000000 */
[----:B------:R-:W-:Y:S02]  /*6910*/  SEL R21, R21, 0xff800000, P1 ;  /* 0xff80000015157807 */ /* 0x000fe40000800000 */
[----:B------:R-:W-:-:S05]  /*6920*/  R2P PR, R113.B3, 0x7f ;  /* 0x0000007f71007804 */ /* 0x000fca0000003000 */
[----:B------:R-:W-:Y:S02]  /*6930*/  SEL R32, R32, 0xff800000, P4 ;  /* 0xff80000020207807 */ /* 0x000fe40002000000 */
[----:B------:R-:W-:Y:S01]  /*6940*/  ISETP.GT.AND P4, PT, R113, -0x1, PT ;  /* 0xffffffff7100780c */ /* 0x000fe20003f84270 */
[----:B------:R-:W-:Y:S01]  /*6950*/  IMAD.U32 R113, R104, -0x80000000, RZ ;  /* 0x8000000068717824 */ /* 0x000fe200078e00ff */
[----:B------:R-:W-:Y:S02]  /*6960*/  SEL R33, R33, 0xff800000, P5 ;  /* 0xff80000021217807 */ /* 0x000fe40002800000 */
[----:B------:R-:W-:Y:S02]  /*6970*/  SEL R30, R30, 0xff800000, P2 ;  /* 0xff8000001e1e7807 */ /* 0x000fe40001000000 */
[----:B------:R-:W-:Y:S02]  /*6980*/  SEL R31, R31, 0xff800000, P3 ;  /* 0xff8000001f1f7807 */ /* 0x000fe40001800000 */
[----:B------:R-:W-:-:S02]  /*6990*/  SEL R35, R35, 0xff800000, !P4 ;  /* 0xff80000023237807 */ /* 0x000fc40006000000 */
[----:B------:R-:W-:Y:S02]  /*69a0*/  SEL R34, R34, 0xff800000, P6 ;  /* 0xff80000022227807 */ /* 0x000fe40003000000 */
[----:B------:R-:W-:Y:S02]  /*69b0*/  SEL R28, R28, 0xff800000, P0 ;  /* 0xff8000001c1c7807 */ /* 0x000fe40000000000 */
[----:B------:R-:W-:Y:S01]  /*69c0*/  ELECT P0, URZ, PT ;  /* 0x0000000000ff782f */ /* 0x000fe20003800000 */
[----:B-1----:R-:W-:Y:S01]  /*69d0*/  FFMA2 R88, R88.F32x2.HI_LO, UR7.F32, -R4.F32x2.HI_LO ;  /* 0x0000000758587c49 */ /* 0x002fe20009000804 */
[----:B------:R-:W-:Y:S01]  /*69e0*/  SEL R29, R29, 0xff800000, P1 ;  /* 0xff8000001d1d7807 */ /* 0x000fe20000800000 */
[----:B------:R-:W-:Y:S01]  /*69f0*/  FFMA2 R90, R90.F32x2.HI_LO, UR7.F32, -R6.F32x2.HI_LO ;  /* 0x000000075a5a7c49 */ /* 0x000fe20009000806 */
[----:B------:R-:W-:Y:S01]  /*6a00*/  LOP3.LUT P1, RZ, R108, 0x1f, RZ, 0xc0, !PT ;  /* 0x0000001f6cff7812 */ /* 0x000fe2000782c0ff */
[----:B------:R-:W1:Y:S01]  /*6a10*/  LDS.128 R4, [R24+UR4+0x30420] ;  /* 0x0304200418047984 */ /* 0x000e620008000c00 */
[----:B--2---:R-:W-:Y:S01]  /*6a20*/  FFMA2 R80, R80.F32x2.HI_LO, UR7.F32, -R14.F32x2.HI_LO ;  /* 0x0000000750507c49 */ /* 0x004fe2000900080e */
[----:B------:R-:W-:Y:S01]  /*6a30*/  MUFU.EX2 R92, R88 ;  /* 0x00000058005c7308 */ /* 0x000fe20000000800 */
[----:B------:R-:W-:-:S02]  /*6a40*/  FFMA2 R96, R84.F32x2.HI_LO, UR7.F32, -R12.F32x2.HI_LO ;  /* 0x0000000754607c49 */ /* 0x000fc4000900080c */
[----:B------:R-:W2:Y:S01]  /*6a50*/  LDS.128 R12, [R24+UR4+0x30450] ;  /* 0x03045004180c7984 */ /* 0x000ea20008000c00 */
[----:B---3--:R-:W-:Y:S02]  /*6a60*/  FFMA2 R84, R82.F32x2.HI_LO, UR7.F32, -R8.F32x2.HI_LO ;  /* 0x0000000752547c49 */ /* 0x008fe40009000808 */
[----:B------:R-:W-:Y:S02]  /*6a70*/  FFMA2 R82, R86.F32x2.HI_LO, UR7.F32, -R10.F32x2.HI_LO ;  /* 0x0000000756527c49 */ /* 0x000fe4000900080a */
[----:B------:R-:W-:Y:S01]  /*6a80*/  @P0 IMAD.MOV.U32 R110, RZ, RZ, 0x1 ;  /* 0x00000001ff6e0424 */ /* 0x000fe200078e00ff */
[----:B------:R-:W3:Y:S01]  /*6a90*/  LDS.128 R8, [R24+UR4+0x30440] ;  /* 0x0304400418087984 */ /* 0x000ee20008000c00 */
[----:B------:R-:W-:Y:S01]  /*6aa0*/  MUFU.EX2 R93, R89 ;  /* 0x00000059005d7308 */ /* 0x000fe20000000800 */
[----:B------:R-:W-:-:S07]  /*6ab0*/  @!P1 IMAD.MOV.U32 R108, RZ, RZ, 0x1 ;  /* 0x00000001ff6c9424 */ /* 0x000fce00078e00ff */
[----:B------:R-:W-:Y:S08]  /*6ac0*/  MUFU.EX2 R94, R80 ;  /* 0x00000050005e7308 */ /* 0x000ff00000000800 */
[----:B------:R-:W-:Y:S08]  /*6ad0*/  MUFU.EX2 R95, R81 ;  /* 0x00000051005f7308 */ /* 0x000ff00000000800 */
[----:B------:R-:W-:Y:S01]  /*6ae0*/  MUFU.EX2 R90, R90 ;  /* 0x0000005a005a7308 */ /* 0x000fe20000000800 */
[----:B-1----:R-:W-:-:S02]  /*6af0*/  FFMA2 R74, R74.F32x2.HI_LO, UR7.F32, -R4.F32x2.HI_LO ;  /* 0x000000074a4a7c49 */ /* 0x002fc40009000804 */
[----:B------:R-:W-:-:S05]  /*6b00*/  FFMA2 R72, R72.F32x2.HI_LO, UR7.F32, -R6.F32x2.HI_LO ;  /* 0x0000000748487c49 */ /* 0x000fca0009000806 */
[----:B------:R-:W-:Y:S01]  /*6b10*/  MUFU.EX2 R91, R91 ;  /* 0x0000005b005b7308 */ /* 0x000fe20000000800 */
[----:B------:R-:W1:Y:S01]  /*6b20*/  LDS.128 R4, [R24+UR4+0x30470] ;  /* 0x0304700418047984 */ /* 0x000e620008000c00 */
[----:B--2---:R-:W-:Y:S02]  /*6b30*/  FFMA2 R38, R78.F32x2.HI_LO, UR7.F32, -R12.F32x2.HI_LO ;  /* 0x000000074e267c49 */ /* 0x004fe4000900080c */
[----:B------:R-:W-:Y:S02]  /*6b40*/  FFMA2 R36, R76.F32x2.HI_LO, UR7.F32, -R14.F32x2.HI_LO ;  /* 0x000000074c247c49 */ /* 0x000fe4000900080e */
[----:B------:R-:W2:Y:S01]  /*6b50*/  LDS.128 R12, [R24+UR4+0x30460] ;  /* 0x03046004180c7984 */ /* 0x000ea20008000c00 */
[----:B------:R-:W-:Y:S01]  /*6b60*/  NOP ;  /* 0x0000000000007918 */ /* 0x000fe20000000000 */
[----:B---3--:R-:W-:Y:S01]  /*6b70*/  FFMA2 R42, R44.F32x2.HI_LO, UR7.F32, -R8.F32x2.HI_LO ;  /* 0x000000072c2a7c49 */ /* 0x008fe20009000808 */
[----:B------:R-:W-:Y:S01]  /*6b80*/  MUFU.EX2 R88, R74 ;  /* 0x0000004a00587308 */ /* 0x000fe20000000800 */
[----:B------:R-:W-:Y:S01]  /*6b90*/  BAR.SYNC.DEFER_BLOCKING 0x3, 0x100 ;  /* 0x00c4000000007b1d */ /* 0x000fe20000010000 */
[----:B------:R-:W-:-:S06]  /*6ba0*/  FFMA2 R40, R46.F32x2.HI_LO, UR7.F32, -R10.F32x2.HI_LO ;  /* 0x000000072e287c49 */ /* 0x000fcc000900080a */
[----:B------:R-:W-:Y:S08]  /*6bb0*/  MUFU.EX2 R89, R75 ;  /* 0x0000004b00597308 */ /* 0x000ff00000000800 */
[----:B------:R-:W-:Y:S08]  /*6bc0*/  MUFU.EX2 R86, R72 ;  /* 0x0000004800567308 */ /* 0x000ff00000000800 */
[----:B------:R-:W3:Y:S01]  /*6bd0*/  MUFU.EX2 R87, R73 ;  /* 0x0000004900577308 */ /* 0x000ee20000000800 */
[----:B------:R-:W4:Y:S04]  /*6be0*/  LDS.128 R8, [R24+UR4+0x30510] ;  /* 0x0305100418087984 */ /* 0x000f280008000c00 */
[----:B------:R-:W5:Y:S01]  /*6bf0*/  LDS.128 R16, [R24+UR4+0x30530] ;  /* 0x0305300418107984 */ /* 0x000f620008000c00 */
[----:B-1----:R-:W-:-:S02]  /*6c00*/  FFMA2 R46, R70.F32x2.HI_LO, UR7.F32, -R4.F32x2.HI_LO ;  /* 0x00000007462e7c49 */ /* 0x002fc40009000804 */
[----:B------:R-:W-:Y:S01]  /*6c10*/  MUFU.EX2 R96, R96 ;  /* 0x0000006000607308 */ /* 0x000fe20000000800 */
[----:B------:R-:W-:Y:S02]  /*6c20*/  FFMA2 R44, R50.F32x2.HI_LO, UR7.F32, -R6.F32x2.HI_LO ;  /* 0x00000007322c7c49 */ /* 0x000fe40009000806 */
[----:B------:R-:W1:Y:S01]  /*6c30*/  LDS.128 R4, [R24+UR4+0x30500] ;  /* 0x0305000418047984 */ /* 0x000e620008000c00 */
[----:B--2---:R-:W-:Y:S02]  /*6c40*/  FFMA2 R12, R48.F32x2.HI_LO, UR7.F32, -R12.F32x2.HI_LO ;  /* 0x00000007300c7c49 */ /* 0x004fe4000900080c */
[----:B------:R-:W-:Y:S02]  /*6c50*/  FFMA2 R14, R64.F32x2.HI_LO, UR7.F32, -R14.F32x2.HI_LO ;  /* 0x00000007400e7c49 */ /* 0x000fe4000900080e */
[----:B------:R-:W-:Y:S01]  /*6c60*/  MUFU.EX2 R50, R12 ;  /* 0x0000000c00327308 */ /* 0x000fe20000000800 */
[----:B---3--:R-:W-:-:S07]  /*6c70*/  F2FP.BF16.F32.PACK_AB R25, R87, R86 ;  /* 0x000000565719723e */ /* 0x008fce00000010ff */
[----:B------:R-:W-:Y:S08]  /*6c80*/  MUFU.EX2 R51, R13 ;  /* 0x0000000d00337308 */ /* 0x000ff00000000800 */
[----:B------:R-:W-:Y:S01]  /*6c90*/  MUFU.EX2 R48, R14 ;  /* 0x0000000e00307308 */ /* 0x000fe20000000800 */
[----:B----4-:R-:W-:-:S07]  /*6ca0*/  FFMA2 R66, R66.F32x2.HI_LO, UR7.F32, -R8.F32x2.HI_LO ;  /* 0x0000000742427c49 */ /* 0x010fce0009000808 */
[----:B------:R2:W-:Y:S01]  /*6cb0*/  MUFU.EX2 R49, R15 ;  /* 0x0000000f00317308 */ /* 0x0005e20000000800 */
[----:B------:R-:W-:Y:S02]  /*6cc0*/  FFMA2 R68, R68.F32x2.HI_LO, UR7.F32, -R10.F32x2.HI_LO ;  /* 0x0000000744447c49 */ /* 0x000fe4000900080a */
[----:B------:R-:W3:Y:S01]  /*6cd0*/  LDS.128 R8, [R24+UR4+0x30520] ;  /* 0x0305200418087984 */ /* 0x000ee20008000c00 */
[----:B-----5:R-:W-:Y:S02]  /*6ce0*/  FFMA2 R16, R60.F32x2.HI_LO, UR7.F32, -R16.F32x2.HI_LO ;  /* 0x000000073c107c49 */ /* 0x020fe40009000810 */
[----:B------:R-:W-:Y:S02]  /*6cf0*/  FFMA2 R18, R58.F32x2.HI_LO, UR7.F32, -R18.F32x2.HI_LO ;  /* 0x000000073a127c49 */ /* 0x000fe40009000812 */
[----:B------:R-:W4:Y:S01]  /*6d00*/  MUFU.EX2 R97, R97 ;  /* 0x0000006100617308 */ /* 0x000f220000000800 */
[----:B-1----:R-:W-:Y:S02]  /*6d10*/  FFMA2 R62, R62.F32x2.HI_LO, UR7.F32, -R4.F32x2.HI_LO ;  /* 0x000000073e3e7c49 */ /* 0x002fe40009000804 */
[----:B------:R-:W-:-:S02]  /*6d20*/  FFMA2 R56, R56.F32x2.HI_LO, UR7.F32, -R6.F32x2.HI_LO ;  /* 0x0000000738387c49 */ /* 0x000fc40009000806 */
[----:B------:R-:W1:Y:S03]  /*6d30*/  LDS.128 R4, [R24+UR4+0x30550] ;  /* 0x0305500418047984 */ /* 0x000e660008000c00 */
[----:B------:R-:W-:Y:S01]  /*6d40*/  MUFU.EX2 R84, R84 ;  /* 0x0000005400547308 */ /* 0x000fe20000000800 */
[----:B--2---:R-:W2:Y:S07]  /*6d50*/  LDS.128 R12, [R24+UR4+0x30540] ;  /* 0x03054004180c7984 */ /* 0x004eae0008000c00 */
[----:B------:R-:W-:Y:S08]  /*6d60*/  MUFU.EX2 R85, R85 ;  /* 0x0000005500557308 */ /* 0x000ff00000000800 */
[----:B------:R-:W-:Y:S08]  /*6d70*/  MUFU.EX2 R82, R82 ;  /* 0x0000005200527308 */ /* 0x000ff00000000800 */
[----:B------:R-:W-:Y:S01]  /*6d80*/  MUFU.EX2 R83, R83 ;  /* 0x0000005300537308 */ /* 0x000fe20000000800 */
[----:B---3--:R-:W-:-:S02]  /*6d90*/  FFMA2 R54, R54.F32x2.HI_LO, UR7.F32, -R8.F32x2.HI_LO ;  /* 0x0000000736367c49 */ /* 0x008fc40009000808 */
[----:B------:R-:W-:Y:S02]  /*6da0*/  FFMA2 R52, R52.F32x2.HI_LO, UR7.F32, -R10.F32x2.HI_LO ;  /* 0x0000000734347c49 */ /* 0x000fe4000900080a */
[----:B------:R-:W3:Y:S03]  /*6db0*/  LDS.128 R8, [R24+UR4+0x30570] ;  /* 0x0305700418087984 */ /* 0x000ee60008000c00 */
[----:B------:R-:W-:Y:S01]  /*6dc0*/  MUFU.EX2 R38, R38 ;  /* 0x0000002600267308 */ /* 0x000fe20000000800 */
[----:B-1----:R-:W-:Y:S02]  /*6dd0*/  FFMA2 R22, R22.F32x2.HI_LO, UR7.F32, -R4.F32x2.HI_LO ;  /* 0x0000000716167c49 */ /* 0x002fe40009000804 */
[----:B------:R-:W-:-:S05]  /*6de0*/  FFMA2 R26, R26.F32x2.HI_LO, UR7.F32, -R6.F32x2.HI_LO ;  /* 0x000000071a1a7c49 */ /* 0x000fca0009000806 */
[----:B------:R-:W-:Y:S01]  /*6df0*/  MUFU.EX2 R70, R52 ;  /* 0x0000003400467308 */ /* 0x000fe20000000800 */
[----:B------:R1:W5:Y:S01]  /*6e00*/  LDS.128 R4, [R24+UR4+0x30560] ;  /* 0x0305600418047984 */ /* 0x0003620008000c00 */
[----:B--2---:R-:W-:Y:S02]  /*6e10*/  FFMA2 R14, R2.F32x2.HI_LO, UR7.F32, -R14.F32x2.HI_LO ;  /* 0x00000007020e7c49 */ /* 0x004fe4000900080e */
[----:B------:R-:W-:Y:S01]  /*6e20*/  FFMA2 R12, R20.F32x2.HI_LO, UR7.F32, -R12.F32x2.HI_LO ;  /* 0x00000007140c7c49 */ /* 0x000fe2000900080c */
[----:B------:R-:W-:Y:S02]  /*6e30*/  F2FP.BF16.F32.PACK_AB R21, R95, R94 ;  /* 0x0000005e5f15723e */ /* 0x000fe400000010ff */
[----:B----4-:R-:W-:Y:S01]  /*6e40*/  F2FP.BF16.F32.PACK_AB R20, R97, R96 ;  /* 0x000000606114723e */ /* 0x010fe200000010ff */
[----:B------:R-:W2:Y:S08]  /*6e50*/  MUFU.EX2 R71, R53 ;  /* 0x0000003500477308 */ /* 0x000eb00000000800 */
[----:B------:R-:W4:Y:S08]  /*6e60*/  MUFU.EX2 R39, R39 ;  /* 0x0000002700277308 */ /* 0x000f300000000800 */
[----:B------:R-:W-:Y:S01]  /*6e70*/  MUFU.EX2 R36, R36 ;  /* 0x0000002400247308 */ /* 0x000fe20000000800 */
[----:B-1----:R-:W-:Y:S01]  /*6e80*/  F2FP.BF16.F32.PACK_AB R24, R89, R88 ;  /* 0x000000585918723e */ /* 0x002fe200000010ff */
[----:B---3--:R-:W-:Y:S01]  /*6e90*/  FFMA2 R2, R32.F32x2.HI_LO, UR7.F32, -R8.F32x2.HI_LO ;  /* 0x0000000720027c49 */ /* 0x008fe20009000808 */
[----:B------:R-:W-:Y:S01]  /*6ea0*/  F2FP.BF16.F32.PACK_AB R32, R51, R50 ;  /* 0x000000323320723e */ /* 0x000fe200000010ff */
[----:B------:R-:W-:-:S04]  /*6eb0*/  FFMA2 R10, R34.F32x2.HI_LO, UR7.F32, -R10.F32x2.HI_LO ;  /* 0x00000007220a7c49 */ /* 0x000fc8000900080a */
[----:B------:R-:W1:Y:S01]  /*6ec0*/  MUFU.EX2 R37, R37 ;  /* 0x0000002500257308 */ /* 0x000e620000000800 */
[----:B------:R-:W-:Y:S02]  /*6ed0*/  F2FP.BF16.F32.PACK_AB R33, R49, R48 ;  /* 0x000000303121723e */ /* 0x000fe400000010ff */
[----:B--2---:R-:W-:Y:S01]  /*6ee0*/  F2FP.BF16.F32.PACK_AB R9, R71, R70 ;  /* 0x000000464709723e */ /* 0x004fe200000010ff */
[----:B-----5:R-:W-:-:S04]  /*6ef0*/  FFMA2 R52, R30.F32x2.HI_LO, UR7.F32, -R6.F32x2.HI_LO ;  /* 0x000000071e347c49 */ /* 0x020fc80009000806 */
[----:B------:R-:W-:Y:S01]  /*6f00*/  MUFU.EX2 R42, R42 ;  /* 0x0000002a002a7308 */ /* 0x000fe20000000800 */
[----:B------:R-:W-:Y:S01]  /*6f10*/  FFMA2 R4, R28.F32x2.HI_LO, UR7.F32, -R4.F32x2.HI_LO ;  /* 0x000000071c047c49 */ /* 0x000fe20009000804 */
[----:B----4-:R-:W-:-:S06]  /*6f20*/  F2FP.BF16.F32.PACK_AB R30, R39, R38 ;  /* 0x00000026271e723e */ /* 0x010fcc00000010ff */
[----:B------:R-:W2:Y:S01]  /*6f30*/  MUFU.EX2 R43, R43 ;  /* 0x0000002b002b7308 */ /* 0x000ea20000000800 */
[----:B-1----:R-:W-:-:S07]  /*6f40*/  F2FP.BF16.F32.PACK_AB R31, R37, R36 ;  /* 0x00000024251f723e */ /* 0x002fce00000010ff */
[----:B------:R-:W-:Y:S08]  /*6f50*/  MUFU.EX2 R40, R40 ;  /* 0x0000002800287308 */ /* 0x000ff00000000800 */
[----:B------:R-:W1:Y:S01]  /*6f60*/  MUFU.EX2 R41, R41 ;  /* 0x0000002900297308 */ /* 0x000e620000000800 */
[----:B--2---:R-:W-:-:S07]  /*6f70*/  F2FP.BF16.F32.PACK_AB R28, R43, R42 ;  /* 0x0000002a2b1c723e */ /* 0x004fce00000010ff */
[----:B------:R-:W-:Y:S08]  /*6f80*/  MUFU.EX2 R46, R46 ;  /* 0x0000002e002e7308 */ /* 0x000ff00000000800 */
        /* <DEDUP_REMOVED lines=12> */
[----:B------:R-:W-:Y:S01]  /*7050*/  MUFU.EX2 R81, R63 ;  /* 0x0000003f00517308 */ /* 0x000fe20000000800 */
[----:B-1----:R-:W-:-:S07]  /*7060*/  F2FP.BF16.F32.PACK_AB R7, R75, R74 ;  /* 0x0000004a4b07723e */ /* 0x002fce00000010ff */
[----:B------:R-:W-:Y:S08]  /*7070*/  MUFU.EX2 R78, R56 ;  /* 0x00000038004e7308 */ /* 0x000ff00000000800 */
[----:B------:R-:W-:Y:S08]  /*7080*/  MUFU.EX2 R79, R57 ;  /* 0x00000039004f7308 */ /* 0x000ff00000000800 */
[----:B------:R-:W-:Y:S08]  /*7090*/  MUFU.EX2 R72, R54 ;  /* 0x0000003600487308 */ /* 0x000ff00000000800 */
[----:B------:R-:W1:Y:S08]  /*70a0*/  MUFU.EX2 R73, R55 ;  /* 0x0000003700497308 */ /* 0x000e700000000800 */
[----:B------:R-:W-:Y:S08]  /*70b0*/  MUFU.EX2 R68, R16 ;  /* 0x0000001000447308 */ /* 0x000ff00000000800 */
[----:B------:R-:W-:Y:S01]  /*70c0*/  MUFU.EX2 R69, R17 ;  /* 0x0000001100457308 */ /* 0x000fe20000000800 */
[----:B-1----:R-:W-:-:S07]  /*70d0*/  F2FP.BF16.F32.PACK_AB R8, R73, R72 ;  /* 0x000000484908723e */ /* 0x002fce00000010ff */
[----:B------:R-:W-:Y:S08]  /*70e0*/  MUFU.EX2 R66, R18 ;  /* 0x0000001200427308 */ /* 0x000ff00000000800 */
[----:B------:R-:W-:Y:S08]  /*70f0*/  MUFU.EX2 R67, R19 ;  /* 0x0000001300437308 */ /* 0x000ff00000000800 */
[----:B------:R1:W-:Y:S08]  /*7100*/  MUFU.EX2 R64, R22 ;  /* 0x0000001600407308 */ /* 0x0003f00000000800 */
[----:B------:R2:W-:Y:S08]  /*7110*/  MUFU.EX2 R65, R23 ;  /* 0x0000001700417308 */ /* 0x0005f00000000800 */
[----:B------:R3:W-:Y:S01]  /*7120*/  MUFU.EX2 R62, R26 ;  /* 0x0000001a003e7308 */ /* 0x0007e20000000800 */
[----:B-1----:R-:W-:-:S07]  /*7130*/  F2FP.BF16.F32.PACK_AB R22, R93, R92 ;  /* 0x0000005c5d16723e */ /* 0x002fce00000010ff */
[----:B------:R1:W-:Y:S01]  /*7140*/  MUFU.EX2 R63, R27 ;  /* 0x0000001b003f7308 */ /* 0x0003e20000000800 */
[----:B--2---:R-:W-:-:S07]  /*7150*/  F2FP.BF16.F32.PACK_AB R23, R91, R90 ;  /* 0x0000005a5b17723e */ /* 0x004fce00000010ff */
[----:B------:R-:W-:Y:S01]  /*7160*/  MUFU.EX2 R60, R12 ;  /* 0x0000000c003c7308 */ /* 0x000fe20000000800 */
[----:B---3--:R-:W-:-:S07]  /*7170*/  F2FP.BF16.F32.PACK_AB R26, R85, R84 ;  /* 0x00000054551a723e */ /* 0x008fce00000010ff */
[----:B------:R-:W2:Y:S01]  /*7180*/  MUFU.EX2 R61, R13 ;  /* 0x0000000d003d7308 */ /* 0x000ea20000000800 */
[----:B-1----:R-:W-:-:S04]  /*7190*/  F2FP.BF16.F32.PACK_AB R27, R83, R82 ;  /* 0x00000052531b723e */ /* 0x002fc800000010ff */
[----:B------:R1:W-:Y:S03]  /*71a0*/  STTM.x16 tmem[UR6], R20 ;  /* 0x00000014000079ed */ /* 0x0003e60008240006 */
[----:B------:R3:W-:Y:S08]  /*71b0*/  MUFU.EX2 R58, R14 ;  /* 0x0000000e003a7308 */ /* 0x0007f00000000800 */
[----:B------:R4:W5:Y:S01]  /*71c0*/  MUFU.EX2 R59, R15 ;  /* 0x0000000f003b7308 */ /* 0x0009620000000800 */
[----:B--2---:R-:W-:-:S07]  /*71d0*/  F2FP.BF16.F32.PACK_AB R12, R61, R60 ;  /* 0x0000003c3d0c723e */ /* 0x004fce00000010ff */
[----:B------:R-:W-:Y:S01]  /*71e0*/  MUFU.EX2 R2, R2 ;  /* 0x0000000200027308 */ /* 0x000fe20000000800 */
[----:B---3--:R-:W-:-:S07]  /*71f0*/  F2FP.BF16.F32.PACK_AB R14, R65, R64 ;  /* 0x00000040410e723e */ /* 0x008fce00000010ff */
[----:B------:R-:W2:Y:S01]  /*7200*/  MUFU.EX2 R3, R3 ;  /* 0x0000000300037308 */ /* 0x000ea20000000800 */
[----:B----4-:R-:W-:Y:S02]  /*7210*/  F2FP.BF16.F32.PACK_AB R15, R63, R62 ;  /* 0x0000003e3f0f723e */ /* 0x010fe400000010ff */
[----:B-----5:R-:W-:-:S05]  /*7220*/  F2FP.BF16.F32.PACK_AB R13, R59, R58 ;  /* 0x0000003a3b0d723e */ /* 0x020fca00000010ff */
[----:B------:R3:W-:Y:S08]  /*7230*/  MUFU.EX2 R54, R10 ;  /* 0x0000000a00367308 */ /* 0x0007f00000000800 */
[----:B------:R4:W5:Y:S01]  /*7240*/  MUFU.EX2 R55, R11 ;  /* 0x0000000b00377308 */ /* 0x0009620000000800 */
[----:B--2---:R-:W-:-:S07]  /*7250*/  F2FP.BF16.F32.PACK_AB R18, R3, R2 ;  /* 0x000000020312723e */ /* 0x004fce00000010ff */
[----:B------:R2:W-:Y:S01]  /*7260*/  MUFU.EX2 R56, R4 ;  /* 0x0000000400387308 */ /* 0x0005e20000000800 */
[----:B---3--:R-:W-:-:S07]  /*7270*/  F2FP.BF16.F32.PACK_AB R10, R69, R68 ;  /* 0x00000044450a723e */ /* 0x008fce00000010ff */
[----:B------:R3:W1:Y:S01]  /*7280*/  MUFU.EX2 R57, R5 ;  /* 0x0000000500397308 */ /* 0x0006620000000800 */
[----:B----4-:R-:W-:Y:S02]  /*7290*/  F2FP.BF16.F32.PACK_AB R11, R67, R66 ;  /* 0x00000042430b723e */ /* 0x010fe400000010ff */
[----:B-----5:R-:W-:-:S05]  /*72a0*/  F2FP.BF16.F32.PACK_AB R19, R55, R54 ;  /* 0x000000363713723e */ /* 0x020fca00000010ff */
[----:B------:R-:W-:Y:S01]  /*72b0*/  MUFU.EX2 R52, R52 ;  /* 0x0000003400347308 */ /* 0x000fe20000000800 */
[----:B--2---:R-:W-:-:S07]  /*72c0*/  F2FP.BF16.F32.PACK_AB R4, R81, R80 ;  /* 0x000000505104723e */ /* 0x004fce00000010ff */
[----:B------:R-:W2:Y:S01]  /*72d0*/  MUFU.EX2 R53, R53 ;  /* 0x0000003500357308 */ /* 0x000ea20000000800 */
[----:B---3--:R-:W-:Y:S02]  /*72e0*/  F2FP.BF16.F32.PACK_AB R5, R79, R78 ;  /* 0x0000004e4f05723e */ /* 0x008fe400000010ff */
[----:B-1----:R-:W-:Y:S02]  /*72f0*/  F2FP.BF16.F32.PACK_AB R16, R57, R56 ;  /* 0x000000383910723e */ /* 0x002fe400000010ff */
[----:B--2---:R-:W-:-:S04]  /*7300*/  F2FP.BF16.F32.PACK_AB R17, R53, R52 ;  /* 0x000000343511723e */ /* 0x004fc800000010ff */
[----:B------:R1:W-:Y:S01]  /*7310*/  STTM.x16 tmem[UR5+0x20], R4 ;  /* 0x00002004000079ed */ /* 0x0003e20008240005 */
[----:B------:R-:W2:Y:S01]  /*7320*/  FENCE.VIEW.ASYNC.T ;  /* 0x00000000000073c6 */ /* 0x000ea20000000200 */
[----:B------:R3:W-:Y:S06]  /*7330*/  MEMBAR.ALL.CTA ;  /* 0x0000000000007992 */ /* 0x0007ec0000008000 */
[----:B---3--:R-:W2:Y:S02]  /*7340*/  FENCE.VIEW.ASYNC.S ;  /* 0x00000000000073c6 */ /* 0x008ea40000000000 */
[----:B--2---:R-:W-:Y:S06]  /*7350*/  BAR.SYNC.DEFER_BLOCKING 0x3, 0x100 ;  /* 0x00c4000000007b1d */ /* 0x004fec0000010000 */
[----:B------:R1:W-:Y:S01]  /*7360*/  @P0 SYNCS.ARRIVE.TRANS64.ART0 RZ, [UR4+0x68], R110 ;  /* 0x0000686effff09a7 */ /* 0x0003e20008500004 */
[----:B------:R-:W-:Y:S01]  /*7370*/  UMOV UR4, UR8 ;  /* 0x0000000800047c82 */ /* 0x000fe20008000000 */
[----:B------:R1:W-:Y:S01]  /*7380*/  @!P1 SYNCS.ARRIVE.TRANS64.ART0 RZ, [R111+URZ+0x40], R108 ;  /* 0x0000406c6fff99a7 */ /* 0x0003e200085000ff */
[----:B------:R-:W2:Y:S02]  /*7390*/  SYNCS.PHASECHK.TRANS64.TRYWAIT P0, [UR4+0x50], R113 ;  /* 0x00005071ff0075a7 */ /* 0x000ea40008001104 */
[----:B-12---:R-:W-:Y:S05]  /*73a0*/  @!P0 BRA `(.L_x_56) ;  /* 0x00000038005c8947 */ /* 0x006fea0003800000 */
.L_x_132:
[----:B------:R-:W2:Y:S01]  /*73b0*/  SYNCS.PHASECHK.TRANS64.TRYWAIT P0, [UR4+0x70], R112 ;  /* 0x00007070ff0075a7 */ /* 0x000ea20008001104 */
[----:B------:R-:W3:Y:S02]  /*73c0*/  S2R R108, SR_TID.X ;  /* 0x00000000006c7919 */ /* 0x000ee40000002100 */
[----:B---3--:R-:W-:-:S05]  /*73d0*/  SHF.R.U32.HI R111, RZ, 0x2, R108 ;  /* 0x00000002ff6f7819 */ /* 0x008fca000001166c */
[----:B------:R-:W-:-:S05]  /*73e0*/  IMAD R113, R108, 0x10000, R111 ;  /* 0x000100006c717824 */ /* 0x000fca00078e026f */
[----:B------:R-:W-:-:S04]  /*73f0*/  LOP3.LUT R113, R113, 0x600020, RZ, 0xc0, !PT ;  /* 0x0060002071717812 */ /* 0x000fc800078ec0ff */
[----:B-1----:R-:W-:-:S04]  /*7400*/  LOP3.LUT R4, R113, 0x100, RZ, 0xfc, !PT ;  /* 0x0000010071047812 */ /* 0x002fc800078efcff */
[----:B------:R-:W-:Y:S01]  /*7410*/  R2UR UR5, R4 ;  /* 0x00000000040572ca */ /* 0x000fe200000e0000 */
[----:B--2---:R-:W-:-:S14]  /*7420*/  @!P0 BRA `(.L_x_57) ;  /* 0x00000038005c8947 */ /* 0x004fdc0003800000 */
.L_x_134:
[----:B-1----:R-:W1:Y:S01]  /*7430*/  LDTM.x32 R4, tmem[UR5] ;  /* 0x00000005000479ee */ /* 0x002e6200082c0000 */
[----:B------:R-:W-:Y:S01]  /*7440*/  NOP ;  /* 0x0000000000007918 */ /* 0x000fe20000000000 */
[----:B-1----:R-:W-:Y:S01]  /*7450*/  BAR.SYNC.DEFER_BLOCKING 0x3, 0x100 ;  /* 0x00c4000000007b1d */ /* 0x002fe20000010000 */
[----:B------:R-:W-:Y:S01]  /*7460*/  IMAD.SHL.U32 R110, R108, 0x40, RZ ;  /* 0x000000406c6e7824 */ /* 0x000fe200078e00ff */
[----:B------:R-:W-:-:S04]  /*7470*/  IADD3 R109, PT, PT, R109, 0x1, RZ ;  /* 0x000000016d6d7810 */ /* 0x000fc80007ffe0ff */
[----:B------:R-:W-:-:S04]  /*7480*/  LOP3.LUT R110, R110, 0x1fc0, RZ, 0xc0, !PT ;  /* 0x00001fc06e6e7812 */ /* 0x000fc800078ec0ff */
[----:B------:R-:W-:Y:S01]  /*7490*/  LOP3.LUT R110, R110, 0x20, R111, 0xf8, !PT ;  /* 0x000000206e6e7812 */ /* 0x000fe200078ef86f */
[----:B------:R-:W-:Y:S01]  /*74a0*/  IMAD.U32 R111, R105, -0x80000000, RZ ;  /* 0x80000000696f7824 */ /* 0x000fe200078e00ff */
[----:B------:R-:W1:Y:S04]  /*74b0*/  LDS.128 R124, [R114+UR4+0x30810] ;  /* 0x03081004727c7984 */ /* 0x000e680008000c00 */
[----:B------:R-:W2:Y:S04]  /*74c0*/  LDS.128 R120, [R114+UR4+0x30800] ;  /* 0x0308000472787984 */ /* 0x000ea80008000c00 */
[----:B------:R-:W3:Y:S04]  /*74d0*/  LDS.128 R116, [R114+UR4+0x30830] ;  /* 0x0308300472747984 */ /* 0x000ee80008000c00 */
[----:B------:R-:W4:Y:S04]  /*74e0*/  LDS.128 R132, [R114+UR4+0x30820] ;  /* 0x0308200472847984 */ /* 0x000f280008000c00 */
[----:B------:R-:W5:Y:S01]  /*74f0*/  LDS.128 R128, [R114+UR4+0x30850] ;  /* 0x0308500472807984 */ /* 0x000f620008000c00 */
[----:B-1----:R-:W-:-:S02]  /*7500*/  FADD2 R8, R8.F32x2.HI_LO, -R124.F32x2.HI_LO ;  /* 0x8000007c0808724b */ /* 0x002fc40000000000 */
[----:B------:R-:W-:Y:S02]  /*7510*/  FADD2 R10, R10.F32x2.HI_LO, -R126.F32x2.HI_LO ;  /* 0x8000007e0a0a724b */ /* 0x000fe40000000000 */
[----:B------:R-:W-:Y:S01]  /*7520*/  FMUL2 R8, R92.F32x2.HI_LO, R8.F32x2.HI_LO ;  /* 0x000000085c08724a */ /* 0x000fe20000000000 */
[----:B------:R-:W1:Y:S01]  /*7530*/  LDS.128 R124, [R114+UR4+0x30840] ;  /* 0x03084004727c7984 */ /* 0x000e620008000c00 */
[----:B------:R-:W-:Y:S02]  /*7540*/  FMUL2 R10, R90.F32x2.HI_LO, R10.F32x2.HI_LO ;  /* 0x0000000a5a0a724a */ /* 0x000fe40000000000 */
[----:B--2---:R-:W-:Y:S02]  /*7550*/  FADD2 R90, R4.F32x2.HI_LO, -R120.F32x2.HI_LO ;  /* 0x80000078045a724b */ /* 0x004fe40000000000 */
[----:B------:R-:W-:Y:S02]  /*7560*/  FADD2 R92, R6.F32x2.HI_LO, -R122.F32x2.HI_LO ;  /* 0x8000007a065c724b */ /* 0x000fe40000000000 */
[----:B------:R-:W2:Y:S01]  /*7570*/  LDS.128 R120, [R114+UR4+0x30870] ;  /* 0x0308700472787984 */ /* 0x000ea20008000c00 */
[----:B------:R-:W-:Y:S01]  /*7580*/  FMUL2 R90, R96.F32x2.HI_LO, R90.F32x2.HI_LO ;  /* 0x0000005a605a724a */ /* 0x000fe20000000000 */
[----:B------:R-:W-:Y:S01]  /*7590*/  IADD3 R97, PT, PT, R110, UR4, R110 ;  /* 0x000000046e617c10 */ /* 0x000fe2000fffe06e */
[----:B------:R-:W-:Y:S01]  /*75a0*/  FMUL2 R92, R94.F32x2.HI_LO, R92.F32x2.HI_LO ;  /* 0x0000005c5e5c724a */ /* 0x000fe20000000000 */
[----:B------:R1:W2:Y:S01]  /*75b0*/  LDS.128 R4, [R114+UR4+0x30860] ;  /* 0x0308600472047984 */ /* 0x0002a20008000c00 */
[----:B------:R-:W2:Y:S01]  /*75c0*/  SYNCS.PHASECHK.TRANS64.TRYWAIT P0, [UR4+0x88], R111 ;  /* 0x0000886fff0075a7 */ /* 0x000ea20008001104 */
[C---:B------:R-:W-:Y:S01]  /*75d0*/  IADD3 R112, PT, PT, R97.reuse, 0x2c400, RZ ;  /* 0x0002c40061707810 */ /* 0x040fe20007ffe0ff */
[C---:B------:R-:W-:Y:S01]  /*75e0*/  VIADD R94, R97.reuse, 0x2c420 ;  /* 0x0002c420615e7836 */ /* 0x040fe20000000000 */
[----:B------:R-:W-:Y:S01]  /*75f0*/  IADD3 R95, PT, PT, R97, 0x2c430, RZ ;  /* 0x0002c430615f7810 */ /* 0x000fe20007ffe0ff */
[----:B---3--:R-:W-:-:S02]  /*7600*/  FADD2 R16, R16.F32x2.HI_LO, -R116.F32x2.HI_LO ;  /* 0x800000741010724b */ /* 0x008fc40000000000 */
[----:B------:R-:W-:Y:S02]  /*7610*/  VIADD R110, R97, 0x28420 ;  /* 0x00028420616e7836 */ /* 0x000fe40000000000 */
[----:B----4-:R-:W-:Y:S01]  /*7620*/  FADD2 R12, R12.F32x2.HI_LO, -R132.F32x2.HI_LO ;  /* 0x800000840c0c724b */ /* 0x010fe20000000000 */
[----:B------:R-:W-:Y:S01]  /*7630*/  SHF.R.U32.HI R115, RZ, 0x3, R94 ;  /* 0x00000003ff737819 */ /* 0x000fe2000001165e */
[----:B------:R-:W-:Y:S01]  /*7640*/  FADD2 R18, R18.F32x2.HI_LO, -R118.F32x2.HI_LO ;  /* 0x800000761212724b */ /* 0x000fe20000000000 */
[----:B------:R-:W-:Y:S01]  /*7650*/  SHF.R.U32.HI R96, RZ, 0x3, R95 ;  /* 0x00000003ff607819 */ /* 0x000fe2000001165f */
[----:B------:R-:W-:Y:S01]  /*7660*/  FMUL2 R16, R84.F32x2.HI_LO, R16.F32x2.HI_LO ;  /* 0x000000105410724a */ /* 0x000fe20000000000 */
[----:B------:R-:W-:Y:S01]  /*7670*/  LOP3.LUT R94, R94, 0x70, R115, 0x78, !PT ;  /* 0x000000705e5e7812 */ /* 0x000fe200078e7873 */
[----:B------:R-:W-:Y:S01]  /*7680*/  FMUL2 R88, R88.F32x2.HI_LO, R12.F32x2.HI_LO ;  /* 0x0000000c5858724a */ /* 0x000fe20000000000 */
[----:B------:R-:W-:Y:S01]  /*7690*/  SHF.R.U32.HI R115, RZ, 0x3, R112 ;  /* 0x00000003ff737819 */ /* 0x000fe20000011670 */
[----:B------:R-:W-:Y:S01]  /*76a0*/  FMUL2 R18, R82.F32x2.HI_LO, R18.F32x2.HI_LO ;  /* 0x000000125212724a */ /* 0x000fe20000000000 */
[----:B------:R-:W-:Y:S01]  /*76b0*/  LOP3.LUT R95, R95, 0x70, R96, 0x78, !PT ;  /* 0x000000705f5f7812 */ /* 0x000fe200078e7860 */
[----:B-----5:R-:W-:Y:S01]  /*76c0*/  FADD2 R12, R24.F32x2.HI_LO, -R128.F32x2.HI_LO ;  /* 0x80000080180c724b */ /* 0x020fe20000000000 */
[----:B------:R-:W-:Y:S01]  /*76d0*/  LOP3.LUT R84, R112, 0x70, R115, 0x78, !PT ;  /* 0x0000007070547812 */ /* 0x000fe200078e7873 */
[C---:B------:R-:W-:Y:S01]  /*76e0*/  VIADD R96, R97.reuse, 0x2c410 ;  /* 0x0002c41061607836 */ /* 0x040fe20000000000 */
[----:B------:R-:W-:Y:S01]  /*76f0*/  SHF.R.U32.HI R115, RZ, 0x3, R110 ;  /* 0x00000003ff737819 */ /* 0x000fe2000001166e */
[C---:B------:R-:W-:Y:S01]  /*7700*/  VIADD R116, R97.reuse, 0x28430 ;  /* 0x0002843061747836 */ /* 0x040fe20000000000 */
[----:B------:R-:W-:Y:S01]  /*7710*/  IADD3 R83, PT, PT, R97, 0x28410, RZ ;  /* 0x0002841061537810 */ /* 0x000fe20007ffe0ff */
[----:B------:R-:W-:-:S02]  /*7720*/  FADD2 R14, R14.F32x2.HI_LO, -R134.F32x2.HI_LO ;  /* 0x800000860e0e724b */ /* 0x000fc40000000000 */
[----:B------:R-:W-:Y:S02]  /*7730*/  VIADD R97, R97, 0x28400 ;  /* 0x0002840061617836 */ /* 0x000fe40000000000 */
[----:B------:R-:W-:Y:S01]  /*7740*/  FADD2 R26, R26.F32x2.HI_LO, -R130.F32x2.HI_LO ;  /* 0x800000821a1a724b */ /* 0x000fe20000000000 */
[----:B------:R-:W-:Y:S01]  /*7750*/  LOP3.LUT R82, R110, 0x70, R115, 0x78, !PT ;  /* 0x000000706e527812 */ /* 0x000fe200078e7873 */
[----:B------:R-:W-:Y:S01]  /*7760*/  FMUL2 R12, R38.F32x2.HI_LO, R12.F32x2.HI_LO ;  /* 0x0000000c260c724a */ /* 0x000fe20000000000 */
[----:B------:R-:W-:Y:S01]  /*7770*/  SHF.R.U32.HI R110, RZ, 0x3, R83 ;  /* 0x00000003ff6e7819 */ /* 0x000fe20000011653 */
[----:B-1----:R-:W-:Y:S01]  /*7780*/  FADD2 R20, R20.F32x2.HI_LO, -R124.F32x2.HI_LO ;  /* 0x8000007c1414724b */ /* 0x002fe20000000000 */
[----:B------:R-:W-:Y:S01]  /*7790*/  F2FP.BF16.F32.PACK_AB R38, R9, R8 ;  /* 0x000000080926723e */ /* 0x000fe200000010ff */
[----:B------:R-:W-:Y:S01]  /*77a0*/  FADD2 R22, R22.F32x2.HI_LO, -R126.F32x2.HI_LO ;  /* 0x8000007e1616724b */ /* 0x000fe20000000000 */
[----:B------:R-:W-:Y:S01]  /*77b0*/  SHF.R.U32.HI R85, RZ, 0x3, R96 ;  /* 0x00000003ff557819 */ /* 0x000fe20000011660 */
[----:B------:R-:W-:Y:S01]  /*77c0*/  FMUL2 R86, R86.F32x2.HI_LO, R14.F32x2.HI_LO ;  /* 0x0000000e5656724a */ /* 0x000fe20000000000 */
[----:B------:R-:W-:Y:S01]  /*77d0*/  SHF.R.U32.HI R117, RZ, 0x3, R116 ;  /* 0x00000003ff757819 */ /* 0x000fe20000011674 */
[----:B------:R-:W-:Y:S01]  /*77e0*/  FMUL2 R8, R36.F32x2.HI_LO, R26.F32x2.HI_LO ;  /* 0x0000001a2408724a */ /* 0x000fe20000000000 */
[----:B------:R-:W-:Y:S01]  /*77f0*/  SHF.R.U32.HI R14, RZ, 0x3, R97 ;  /* 0x00000003ff0e7819 */ /* 0x000fe20000011661 */
[----:B--2---:R-:W-:Y:S01]  /*7800*/  FADD2 R32, R32.F32x2.HI_LO, -R120.F32x2.HI_LO ;  /* 0x800000782020724b */ /* 0x004fe20000000000 */
[----:B------:R-:W-:Y:S01]  /*7810*/  IADD3 R114, PT, PT, R114, UR4, RZ ;  /* 0x0000000472727c10 */ /* 0x000fe2000fffe0ff */
[----:B------:R-:W-:Y:S01]  /*7820*/  FADD2 R34, R34.F32x2.HI_LO, -R122.F32x2.HI_LO ;  /* 0x8000007a2222724b */ /* 0x000fe20000000000 */
[----:B------:R-:W-:Y:S01]  /*7830*/  LOP3.LUT R83, R83, 0x70, R110, 0x78, !PT ;  /* 0x0000007053537812 */ /* 0x000fe200078e786e */
[----:B------:R-:W-:Y:S01]  /*7840*/  FADD2 R28, R28.F32x2.HI_LO, -R4.F32x2.HI_LO ;  /* 0x800000041c1c724b */ /* 0x000fe20000000000 */
[----:B------:R-:W-:Y:S01]  /*7850*/  SHF.R.U32.HI R4, RZ, 0x3, R108 ;  /* 0x00000003ff047819 */ /* 0x000fe2000001166c */
[----:B------:R-:W-:Y:S01]  /*7860*/  FADD2 R30, R30.F32x2.HI_LO, -R6.F32x2.HI_LO ;  /* 0x800000061e1e724b */ /* 0x000fe20000000000 */
[----:B------:R-:W-:Y:S01]  /*7870*/  LOP3.LUT R85, R96, 0x70, R85, 0x78, !PT ;  /* 0x0000007060557812 */ /* 0x000fe200078e7855 */
[----:B------:R-:W-:Y:S01]  /*7880*/  FMUL2 R20, R42.F32x2.HI_LO, R20.F32x2.HI_LO ;  /* 0x000000142a14724a */ /* 0x000fe20000000000 */
[----:B------:R-:W-:Y:S01]  /*7890*/  LOP3.LUT R4, R4, 0x10, RZ, 0xc0, !PT ;  /* 0x0000001004047812 */ /* 0x000fe200078ec0ff */
[----:B------:R-:W-:Y:S01]  /*78a0*/  FMUL2 R22, R40.F32x2.HI_LO, R22.F32x2.HI_LO ;  /* 0x000000162816724a */ /* 0x000fe20000000000 */
[----:B------:R-:W-:Y:S01]  /*78b0*/  LOP3.LUT R96, R116, 0x70, R117, 0x78, !PT ;  /* 0x0000007074607812 */ /* 0x000fe200078e7875 */
[----:B------:R-:W-:Y:S01]  /*78c0*/  FMUL2 R32, R46.F32x2.HI_LO, R32.F32x2.HI_LO ;  /* 0x000000202e20724a */ /* 0x000fe20000000000 */
[----:B------:R-:W-:Y:S01]  /*78d0*/  LOP3.LUT R97, R97, 0x70, R14, 0x78, !PT ;  /* 0x0000007061617812 */ /* 0x000fe200078e780e */
[----:B------:R-:W-:-:S02]  /*78e0*/  FMUL2 R34, R44.F32x2.HI_LO, R34.F32x2.HI_LO ;  /* 0x000000222c22724a */ /* 0x000fc40000000000 */
[----:B------:R-:W-:Y:S02]  /*78f0*/  IMAD.IADD R110, R113, 0x1, -R4 ;  /* 0x00000001716e7824 */ /* 0x000fe400078e0a04 */
[----:B------:R-:W-:Y:S01]  /*7900*/  FMUL2 R28, R50.F32x2.HI_LO, R28.F32x2.HI_LO ;  /* 0x0000001c321c724a */ /* 0x000fe20000000000 */
[----:B------:R-:W-:Y:S01]  /*7910*/  F2FP.BF16.F32.PACK_AB R39, R11, R10 ;  /* 0x0000000a0b27723e */ /* 0x000fe200000010ff */
[----:B------:R-:W-:Y:S01]  /*7920*/  FMUL2 R30, R48.F32x2.HI_LO, R30.F32x2.HI_LO ;  /* 0x0000001e301e724a */ /* 0x000fe20000000000 */
[----:B------:R-:W-:Y:S02]  /*7930*/  F2FP.BF16.F32.PACK_AB R36, R91, R90 ;  /* 0x0000005a5b24723e */ /* 0x000fe400000010ff */
[----:B------:R-:W-:Y:S02]  /*7940*/  F2FP.BF16.F32.PACK_AB R37, R93, R92 ;  /* 0x0000005c5d25723e */ /* 0x000fe400000010ff */
[----:B------:R-:W-:Y:S02]  /*7950*/  F2FP.BF16.F32.PACK_AB R42, R17, R16 ;  /* 0x00000010112a723e */ /* 0x000fe400000010ff */
[----:B------:R-:W-:-:S02]  /*7960*/  F2FP.BF16.F32.PACK_AB R43, R19, R18 ;  /* 0x00000012132b723e */ /* 0x000fc400000010ff */
[----:B------:R-:W-:Y:S02]  /*7970*/  F2FP.BF16.F32.PACK_AB R40, R89, R88 ;  /* 0x000000585928723e */ /* 0x000fe400000010ff */
[----:B------:R-:W-:Y:S02]  /*7980*/  F2FP.BF16.F32.PACK_AB R41, R87, R86 ;  /* 0x000000565729723e */ /* 0x000fe400000010ff */
        /* <DEDUP_REMOVED lines=8> */
[----:B------:R-:W-:Y:S01]  /*7a10*/  LOP3.LUT R4, R113, 0x140, RZ, 0xfc, !PT ;  /* 0x0000014071047812 */ /* 0x000fe200078efcff */
[----:B------:R-:W-:Y:S06]  /*7a20*/  @!P0 BRA `(.L_x_58) ;  /* 0x0000003000fc8947 */ /* 0x000fec0003800000 */
.L_x_136:
[----:B------:R-:W-:Y:S01]  /*7a30*/  R2UR UR6, R110 ;  /* 0x000000006e0672ca */ /* 0x000fe200000e0000 */
[----:B------:R-:W-:Y:S01]  /*7a40*/  STS.128 [R97], R36 ;  /* 0x0000002461007388 */ /* 0x000fe20000000c00 */
[----:B------:R-:W-:Y:S02]  /*7a50*/  R2UR UR5, R4 ;  /* 0x00000000040572ca */ /* 0x000fe400000e0000 */
[----:B------:R-:W-:Y:S02]  /*7a60*/  ELECT P0, URZ, PT ;  /* 0x0000000000ff782f */ /* 0x000fe40003800000 */
[----:B------:R-:W-:Y:S01]  /*7a70*/  IADD3 R107, PT, PT, R107, 0x1, RZ ;  /* 0x000000016b6b7810 */ /* 0x000fe20007ffe0ff */
[----:B------:R-:W-:Y:S01]  /*7a80*/  STS.128 [R83], R40 ;  /* 0x0000002853007388 */ /* 0x000fe20000000c00 */
[----:B------:R-:W-:Y:S02]  /*7a90*/  LOP3.LUT R105, R105, 0x1, RZ, 0x3c, !PT ;  /* 0x0000000169697812 */ /* 0x000fe400078e3cff */
[----:B------:R-:W-:Y:S01]  /*7aa0*/  IADD3 R106, PT, PT, R106, -0x80, RZ ;  /* 0xffffff806a6a7810 */ /* 0x000fe20007ffe0ff */
[----:B------:R-:W-:Y:S01]  /*7ab0*/  STS.128 [R82], R44 ;  /* 0x0000002c52007388 */ /* 0x000fe20000000c00 */
[----:B------:R-:W-:-:S02]  /*7ac0*/  LOP3.LUT R103, R103, 0x1, RZ, 0x3c, !PT ;  /* 0x0000000167677812 */ /* 0x000fc400078e3cff */
[----:B------:R-:W-:Y:S01]  /*7ad0*/  LOP3.LUT R104, R104, 0x1, RZ, 0x3c, !PT ;  /* 0x0000000168687812 */ /* 0x000fe200078e3cff */
[----:B------:R-:W-:Y:S01]  /*7ae0*/  STTM.x16 tmem[UR6+0x100], R36 ;  /* 0x00010024000079ed */ /* 0x000fe20008240006 */
[----:B------:R-:W-:Y:S01]  /*7af0*/  STS.128 [R96], R48 ;  /* 0x0000003060007388 */ /* 0x000fe20000000c00 */
[----:B-1----:R-:W1:Y:S01]  /*7b00*/  LDTM.x32 R4, tmem[UR5] ;  /* 0x00000005000479ee */ /* 0x002e6200082c0000 */
[----:B------:R-:W-:Y:S01]  /*7b10*/  NOP ;  /* 0x0000000000007918 */ /* 0x000fe20000000000 */
[----:B-1----:R-:W-:Y:S01]  /*7b20*/  BAR.SYNC.DEFER_BLOCKING 0x3, 0x100 ;  /* 0x00c4000000007b1d */ /* 0x002fe20000010000 */
[----:B------:R-:W-:-:S05]  /*7b30*/  R2UR UR5, R110 ;  /* 0x000000006e0572ca */ /* 0x000fca00000e0000 */
[----:B------:R-:W1:Y:S04]  /*7b40*/  LDS.128 R128, [R114+0x30900] ;  /* 0x0309000072807984 */ /* 0x000e680000000c00 */
[----:B------:R-:W2:Y:S04]  /*7b50*/  LDS.128 R132, [R114+0x30910] ;  /* 0x0309100072847984 */ /* 0x000ea80000000c00 */
[----:B------:R-:W3:Y:S04]  /*7b60*/  LDS.128 R124, [R114+0x30930] ;  /* 0x03093000727c7984 */ /* 0x000ee80000000c00 */
[----:B------:R-:W4:Y:S04]  /*7b70*/  LDS.128 R120, [R114+0x30920] ;  /* 0x0309200072787984 */ /* 0x000f280000000c00 */
[----:B------:R-:W5:Y:S04]  /*7b80*/  LDS.128 R116, [R114+0x30950] ;  /* 0x0309500072747984 */ /* 0x000f680000000c00 */
[----:B------:R-:W4:Y:S04]  /*7b90*/  LDS.128 R88, [R114+0x30940] ;  /* 0x0309400072587984 */ /* 0x000f280000000c00 */
[----:B------:R-:W5:Y:S04]  /*7ba0*/  LDS.128 R36, [R114+0x30970] ;  /* 0x0309700072247984 */ /* 0x000f680000000c00 */
[----:B------:R-:W5:Y:S01]  /*7bb0*/  LDS.128 R40, [R114+0x30960] ;  /* 0x0309600072287984 */ /* 0x000f620000000c00 */
[----:B-1----:R-:W-:-:S02]  /*7bc0*/  FADD2 R4, R4.F32x2.HI_LO, -R128.F32x2.HI_LO ;  /* 0x800000800404724b */ /* 0x002fc40000000000 */
[----:B------:R-:W-:Y:S02]  /*7bd0*/  FADD2 R6, R6.F32x2.HI_LO, -R130.F32x2.HI_LO ;  /* 0x800000820606724b */ /* 0x000fe40000000000 */
[----:B--2---:R-:W-:Y:S02]  /*7be0*/  FADD2 R8, R8.F32x2.HI_LO, -R132.F32x2.HI_LO ;  /* 0x800000840808724b */ /* 0x004fe40000000000 */
[----:B------:R-:W-:Y:S02]  /*7bf0*/  FADD2 R10, R10.F32x2.HI_LO, -R134.F32x2.HI_LO ;  /* 0x800000860a0a724b */ /* 0x000fe40000000000 */
[----:B---3--:R-:W-:Y:S02]  /*7c00*/  FADD2 R16, R16.F32x2.HI_LO, -R124.F32x2.HI_LO ;  /* 0x8000007c1010724b */ /* 0x008fe40000000000 */
[----:B------:R-:W-:Y:S02]  /*7c10*/  FADD2 R18, R18.F32x2.HI_LO, -R126.F32x2.HI_LO ;  /* 0x8000007e1212724b */ /* 0x000fe40000000000 */
[----:B----4-:R-:W-:-:S02]  /*7c20*/  FADD2 R12, R12.F32x2.HI_LO, -R120.F32x2.HI_LO ;  /* 0x800000780c0c724b */ /* 0x010fc40000000000 */
[----:B------:R-:W-:Y:S02]  /*7c30*/  FADD2 R14, R14.F32x2.HI_LO, -R122.F32x2.HI_LO ;  /* 0x8000007a0e0e724b */ /* 0x000fe40000000000 */
[----:B-----5:R-:W-:Y:S02]  /*7c40*/  FADD2 R24, R24.F32x2.HI_LO, -R116.F32x2.HI_LO ;  /* 0x800000741818724b */ /* 0x020fe40000000000 */
[----:B------:R-:W-:Y:S02]  /*7c50*/  FADD2 R26, R26.F32x2.HI_LO, -R118.F32x2.HI_LO ;  /* 0x800000761a1a724b */ /* 0x000fe40000000000 */
[----:B------:R-:W-:Y:S02]  /*7c60*/  FADD2 R20, R20.F32x2.HI_LO, -R88.F32x2.HI_LO ;  /* 0x800000581414724b */ /* 0x000fe40000000000 */
[----:B------:R-:W-:Y:S02]  /*7c70*/  FADD2 R22, R22.F32x2.HI_LO, -R90.F32x2.HI_LO ;  /* 0x8000005a1616724b */ /* 0x000fe40000000000 */
[----:B------:R-:W-:-:S02]  /*7c80*/  FMUL2 R4, R80.F32x2.HI_LO, R4.F32x2.HI_LO ;  /* 0x000000045004724a */ /* 0x000fc40000000000 */
[----:B------:R-:W-:Y:S02]  /*7c90*/  FADD2 R32, R32.F32x2.HI_LO, -R36.F32x2.HI_LO ;  /* 0x800000242020724b */ /* 0x000fe40000000000 */
[----:B------:R-:W-:Y:S01]  /*7ca0*/  FADD2 R34, R34.F32x2.HI_LO, -R38.F32x2.HI_LO ;  /* 0x800000262222724b */ /* 0x000fe20000000000 */
[----:B------:R-:W-:Y:S01]  /*7cb0*/  F2FP.BF16.F32.PACK_AB R4, R5, R4 ;  /* 0x000000040504723e */ /* 0x000fe200000010ff */
[----:B------:R-:W-:Y:S02]  /*7cc0*/  FADD2 R28, R28.F32x2.HI_LO, -R40.F32x2.HI_LO ;  /* 0x800000281c1c724b */ /* 0x000fe40000000000 */
[----:B------:R-:W-:Y:S02]  /*7cd0*/  FADD2 R30, R30.F32x2.HI_LO, -R42.F32x2.HI_LO ;  /* 0x8000002a1e1e724b */ /* 0x000fe40000000000 */
[----:B------:R-:W-:Y:S02]  /*7ce0*/  FMUL2 R8, R76.F32x2.HI_LO, R8.F32x2.HI_LO ;  /* 0x000000084c08724a */ /* 0x000fe40000000000 */
[----:B------:R-:W-:-:S02]  /*7cf0*/  FMUL2 R10, R74.F32x2.HI_LO, R10.F32x2.HI_LO ;  /* 0x0000000a4a0a724a */ /* 0x000fc40000000000 */
[----:B------:R-:W-:Y:S01]  /*7d00*/  FMUL2 R78, R78.F32x2.HI_LO, R6.F32x2.HI_LO ;  /* 0x000000064e4e724a */ /* 0x000fe20000000000 */
[----:B------:R-:W-:Y:S01]  /*7d10*/  F2FP.BF16.F32.PACK_AB R6, R9, R8 ;  /* 0x000000080906723e */ /* 0x000fe200000010ff */
        /* <DEDUP_REMOVED lines=24> */
[----:B------:R1:W-:Y:S01]  /*7ea0*/  STS.128 [R84], R4 ;  /* 0x0000000454007388 */ /* 0x0003e20000000c00 */
[----:B------:R-:W-:-:S02]  /*7eb0*/  F2FP.BF16.F32.PACK_AB R16, R29, R28 ;  /* 0x0000001c1d10723e */ /* 0x000fc400000010ff */
[----:B------:R-:W-:Y:S01]  /*7ec0*/  F2FP.BF16.F32.PACK_AB R17, R31, R30 ;  /* 0x0000001e1f11723e */ /* 0x000fe200000010ff */
[----:B------:R1:W-:Y:S04]  /*7ed0*/  STS.128 [R85], R8 ;  /* 0x0000000855007388 */ /* 0x0003e80000000c00 */
[----:B------:R1:W-:Y:S01]  /*7ee0*/  STS.128 [R94], R12 ;  /* 0x0000000c5e007388 */ /* 0x0003e20000000c00 */
[----:B------:R1:W-:Y:S03]  /*7ef0*/  STTM.x16 tmem[UR5+0x120], R4 ;  /* 0x00012004000079ed */ /* 0x0003e60008240005 */
[----:B------:R1:W-:Y:S01]  /*7f00*/  STS.128 [R95], R16 ;  /* 0x000000105f007388 */ /* 0x0003e20000000c00 */
[----:B------:R-:W2:Y:S01]  /*7f10*/  FENCE.VIEW.ASYNC.T ;  /* 0x00000000000073c6 */ /* 0x000ea20000000200 */
[----:B------:R3:W-:Y:S06]  /*7f20*/  MEMBAR.ALL.CTA ;  /* 0x0000000000007992 */ /* 0x0007ec0000008000 */
[----:B---3--:R-:W2:Y:S02]  /*7f30*/  FENCE.VIEW.ASYNC.S ;  /* 0x00000000000073c6 */ /* 0x008ea40000000000 */
[----:B--2---:R-:W-:Y:S06]  /*7f40*/  BAR.SYNC.DEFER_BLOCKING 0x3, 0x100 ;  /* 0x00c4000000007b1d */ /* 0x004fec0000010000 */
[----:B------:R1:W-:Y:S01]  /*7f50*/  @!P1 SYNCS.ARRIVE.TRANS64.ART0 RZ, [UR4+0x58], R99 ;  /* 0x00005863ffff99a7 */ /* 0x0003e20008500004 */
[----:B------:R-:W-:-:S04]  /*7f60*/  ISETP.NE.AND P1, PT, R109, 0x2, PT ;  /* 0x000000026d00780c */ /* 0x000fc80003f25270 */
[----:B------:R-:W-:Y:S02]  /*7f70*/  SEL R3, RZ, 0x1, P1 ;  /* 0x00000001ff037807 */ /* 0x000fe40000800000 */
[----:B------:R-:W-:Y:S01]  /*7f80*/  SEL R109, R109, RZ, P1 ;  /* 0x000000ff6d6d7207 */ /* 0x000fe20000800000 */
[----:B------:R1:W-:Y:S01]  /*7f90*/  @P0 SYNCS.ARRIVE.TRANS64.ART0 RZ, [UR4+0x80], R98 ;  /* 0x00008062ffff09a7 */ /* 0x0003e20008500004 */
[----:B------:R-:W-:Y:S02]  /*7fa0*/  ISETP.NE.AND P0, PT, R107, RZ, PT ;  /* 0x000000ff6b00720c */ /* 0x000fe40003f05270 */
[----:B------:R-:W-:-:S11]  /*7fb0*/  LOP3.LUT R102, R102, R3, RZ, 0x3c, !PT ;  /* 0x0000000366667212 */ /* 0x000fd600078e3cff */
[----:B------:R-:W-:Y:S05]  /*7fc0*/  @P0 BRA `(.L_x_59) ;  /* 0xffffffe0009c0947 */ /* 0x000fea000383ffff */
.L_x_53:
[----:B------:R-:W2:Y:S01]  /*7fd0*/  S2R R2, SR_CgaCtaId ;  /* 0x0000000000027919 */ /* 0x000ea20000008800 */
[----:B------:R-:W-:Y:S01]  /*7fe0*/  MOV R3, 0x400 ;  /* 0x0000040000037802 */ /* 0x000fe20000000f00 */
[----:B------:R-:W3:Y:S03]  /*7ff0*/  S2R R70, SR_TID.X ;  /* 0x0000000000467919 */ /* 0x000ee60000002100 */
[----:B--2---:R-:W-:-:S04]  /*8000*/  LEA R2, R2, R3, 0x18 ;  /* 0x0000000302027211 */ /* 0x004fc800078ec0ff */
[----:B------:R-:W2:Y:S01]  /*8010*/  SYNCS.PHASECHK.TRANS64.TRYWAIT P0, [R2+URZ+0x90], RZ ;  /* 0x000090ff020075a7 */ /* 0x000ea200080011ff */
[----:B---3--:R-:W-:Y:S01]  /*8020*/  SHF.R.U32.HI R73, RZ, 0x1, R70 ;  /* 0x00000001ff497819 */ /* 0x008fe20000011646 */
[----:B------:R-:W-:-:S04]  /*8030*/  IMAD.SHL.U32 R3, R70, 0x80, RZ ;  /* 0x0000008046037824 */ /* 0x000fc800078e00ff */
[----:B------:R-:W-:Y:S01]  /*8040*/  IMAD R69, R70, 0x10000, R73 ;  /* 0x0001000046457824 */ /* 0x000fe200078e0249 */
[----:B-1----:R-:W-:-:S04]  /*8050*/  LOP3.LUT R5, R3, 0x3f80, RZ, 0xc0, !PT ;  /* 0x00003f8003057812 */ /* 0x002fc800078ec0ff */
[----:B------:R-:W-:Y:S01]  /*8060*/  LOP3.LUT R69, R69, 0x600040, RZ, 0xc0, !PT ;  /* 0x0060004045457812 */ /* 0x000fe200078ec0ff */
[----:B------:R-:W-:-:S03]  /*8070*/  IMAD.IADD R68, R2, 0x1, R5 ;  /* 0x0000000102447824 */ /* 0x000fc600078e0205 */
[C---:B------:R-:W-:Y:S01]  /*8080*/  LOP3.LUT R4, R69.reuse, 0xa0, RZ, 0xfc, !PT ;  /* 0x000000a045047812 */ /* 0x040fe200078efcff */
[C---:B------:R-:W-:Y:S01]  /*8090*/  VIADD R11, R68.reuse, 0x20400 ;  /* 0x00020400440b7836 */ /* 0x040fe20000000000 */
[----:B------:R-:W-:Y:S01]  /*80a0*/  LOP3.LUT R69, R69, 0x80, RZ, 0xfc, !PT ;  /* 0x0000008045457812 */ /* 0x000fe200078efcff */
[----:B------:R-:W-:Y:S01]  /*80b0*/  VIADD R9, R68, 0x20410 ;  /* 0x0002041044097836 */ /* 0x000fe20000000000 */
[----:B------:R-:W-:Y:S02]  /*80c0*/  R2UR UR4, R4 ;  /* 0x00000000040472ca */ /* 0x000fe400000e0000 */
[----:B------:R-:W-:Y:S01]  /*80d0*/  R2UR UR5, R69 ;  /* 0x00000000450572ca */ /* 0x000fe200000e0000 */
[----:B--2---:R-:W-:-:S14]  /*80e0*/  @!P0 BRA `(.L_x_60) ;  /* 0x0000002c006c8947 */ /* 0x004fdc0003800000 */
.L_x_137:
[C---:B------:R-:W-:Y:S01]  /*80f0*/  VIADD R7, R68.reuse, 0x20420 ;  /* 0x0002042044077836 */ /* 0x040fe20000000000 */
[----:B------:R-:W-:Y:S01]  /*8100*/  SHF.R.U32.HI R86, RZ, 0x3, R11 ;  /* 0x00000003ff567819 */ /* 0x000fe2000001160b */
[C---:B------:R-:W-:Y:S01]  /*8110*/  VIADD R5, R68.reuse, 0x20430 ;  /* 0x0002043044057836 */ /* 0x040fe20000000000 */
[----:B------:R-:W-:Y:S01]  /*8120*/  SHF.R.U32.HI R84, RZ, 0x3, R9 ;  /* 0x00000003ff547819 */ /* 0x000fe20000011609 */
[----:B------:R-:W2:Y:S01]  /*8130*/  LDTM.x32 R36, tmem[UR5] ;  /* 0x00000005002479ee */ /* 0x000ea200082c0000 */
[----:B------:R-:W-:Y:S01]  /*8140*/  SHF.R.U32.HI R82, RZ, 0x3, R7 ;  /* 0x00000003ff527819 */ /* 0x000fe20000011607 */
[C---:B------:R-:W-:Y:S01]  /*8150*/  VIADD R79, R68.reuse, 0x20440 ;  /* 0x00020440444f7836 */ /* 0x040fe20000000000 */
[----:B------:R-:W-:Y:S01]  /*8160*/  SHF.R.U32.HI R80, RZ, 0x3, R5 ;  /* 0x00000003ff507819 */ /* 0x000fe20000011605 */
[C---:B------:R-:W-:Y:S01]  /*8170*/  VIADD R77, R68.reuse, 0x20450 ;  /* 0x00020450444d7836 */ /* 0x040fe20000000000 */
[----:B------:R-:W-:Y:S01]  /*8180*/  LOP3.LUT R86, R11, 0x70, R86, 0x78, !PT ;  /* 0x000000700b567812 */ /* 0x000fe200078e7856 */
[C---:B------:R-:W-:Y:S01]  /*8190*/  VIADD R75, R68.reuse, 0x20460 ;  /* 0x00020460444b7836 */ /* 0x040fe20000000000 */
[----:B------:R-:W-:Y:S01]  /*81a0*/  LOP3.LUT R84, R9, 0x70, R84, 0x78, !PT ;  /* 0x0000007009547812 */ /* 0x000fe200078e7854 */
[----:B------:R-:W-:Y:S01]  /*81b0*/  VIADD R71, R68, 0x20470 ;  /* 0x0002047044477836 */ /* 0x000fe20000000000 */
[----:B------:R-:W-:Y:S01]  /*81c0*/  LOP3.LUT R82, R7, 0x70, R82, 0x78, !PT ;  /* 0x0000007007527812 */ /* 0x000fe200078e7852 */
[----:B------:R-:W3:Y:S01]  /*81d0*/  S2UR UR10, SR_CTAID.X ;  /* 0x00000000000a79c3 */ /* 0x000ee20000002500 */
[----:B------:R-:W-:Y:S01]  /*81e0*/  LOP3.LUT R80, R5, 0x70, R80, 0x78, !PT ;  /* 0x0000007005507812 */ /* 0x000fe200078e7850 */
[----:B------:R-:W-:Y:S01]  /*81f0*/  IMAD.SHL.U32 R81, R70, 0x40, RZ ;  /* 0x0000004046517824 */ /* 0x000fe200078e00ff */
[----:B------:R-:W4:Y:S01]  /*8200*/  LDTM.x32 R4, tmem[UR4] ;  /* 0x00000004000479ee */ /* 0x000f2200082c0000 */
[----:B------:R-:W-:Y:S01]  /*8210*/  SHF.R.U32.HI R78, RZ, 0x3, R79 ;  /* 0x00000003ff4e7819 */ /* 0x000fe2000001164f */
[----:B------:R-:W-:Y:S01]  /*8220*/  NOP ;  /* 0x0000000000007918 */ /* 0x000fe20000000000 */
[----:B------:R-:W-:-:S02]  /*8230*/  LOP3.LUT R3, R3, 0x4000, RZ, 0xc0, !PT ;  /* 0x0000400003037812 */ /* 0x000fc400078ec0ff */
[----:B------:R-:W-:Y:S01]  /*8240*/  SHF.R.U32.HI R76, RZ, 0x3, R77 ;  /* 0x00000003ff4c7819 */ /* 0x000fe2000001164d */
[----:B------:R-:W1:Y:S01]  /*8250*/  S2UR UR11, SR_CTAID.Y ;  /* 0x00000000000b79c3 */ /* 0x000e620000002600 */
[----:B------:R-:W-:Y:S01]  /*8260*/  SHF.R.U32.HI R74, RZ, 0x3, R75 ;  /* 0x00000003ff4a7819 */ /* 0x000fe2000001164b */
[----:B------:R-:W-:Y:S01]  /*8270*/  IMAD.IADD R86, R86, 0x1, R3 ;  /* 0x0000000156567824 */ /* 0x000fe200078e0203 */
[----:B------:R-:W-:Y:S01]  /*8280*/  SHF.R.U32.HI R72, RZ, 0x3, R71 ;  /* 0x00000003ff487819 */ /* 0x000fe20000011647 */
[----:B------:R-:W-:Y:S01]  /*8290*/  IMAD.IADD R84, R3, 0x1, R84 ;  /* 0x0000000103547824 */ /* 0x000fe200078e0254 */
[----:B--2---:R-:W-:Y:S01]  /*82a0*/  F2FP.BF16.F32.PACK_AB R43, R43, R42 ;  /* 0x0000002a2b2b723e */ /* 0x004fe200000010ff */
[----:B------:R-:W-:Y:S01]  /*82b0*/  IMAD.IADD R82, R3, 0x1, R82 ;  /* 0x0000000103527824 */ /* 0x000fe200078e0252 */
[----:B------:R-:W-:Y:S01]  /*82c0*/  LOP3.LUT R78, R79, 0x70, R78, 0x78, !PT ;  /* 0x000000704f4e7812 */ /* 0x000fe200078e784e */
[----:B------:R-:W-:Y:S01]  /*82d0*/  IMAD.IADD R80, R3, 0x1, R80 ;  /* 0x0000000103507824 */ /* 0x000fe200078e0250 */
[----:B------:R-:W-:Y:S01]  /*82e0*/  F2FP.BF16.F32.PACK_AB R51, R51, R50 ;  /* 0x000000323333723e */ /* 0x000fe200000010ff */
[----:B------:R-:W2:Y:S01]  /*82f0*/  S2UR UR12, SR_CTAID.Z ;  /* 0x00000000000c79c3 */ /* 0x000ea20000002700 */
[----:B------:R-:W-:Y:S01]  /*8300*/  F2FP.BF16.F32.PACK_AB R42, R41, R40 ;  /* 0x00000028292a723e */ /* 0x000fe200000010ff */
[----:B------:R-:W-:Y:S01]  /*8310*/  IMAD.IADD R78, R3, 0x1, R78 ;  /* 0x00000001034e7824 */ /* 0x000fe200078e024e */
[----:B------:R-:W-:-:S02]  /*8320*/  LOP3.LUT R76, R77, 0x70, R76, 0x78, !PT ;  /* 0x000000704d4c7812 */ /* 0x000fc400078e784c */
[----:B------:R-:W-:Y:S01]  /*8330*/  F2FP.BF16.F32.PACK_AB R59, R59, R58 ;  /* 0x0000003a3b3b723e */ /* 0x000fe200000010ff */
[----:B---3--:R-:W-:Y:S01]  /*8340*/  USHF.L.U32 UR10, UR10, 0x7, URZ ;  /* 0x000000070a0a7899 */ /* 0x008fe200080006ff */
[----:B------:R-:W-:Y:S01]  /*8350*/  F2FP.BF16.F32.PACK_AB R50, R49, R48 ;  /* 0x000000303132723e */ /* 0x000fe200000010ff */
[----:B------:R-:W-:Y:S01]  /*8360*/  IMAD.IADD R76, R3, 0x1, R76 ;  /* 0x00000001034c7824 */ /* 0x000fe200078e024c */
[----:B----4-:R-:W-:Y:S02]  /*8370*/  F2FP.BF16.F32.PACK_AB R11, R11, R10 ;  /* 0x0000000a0b0b723e */ /* 0x010fe400000010ff */
[----:B------:R-:W-:Y:S02]  /*8380*/  F2FP.BF16.F32.PACK_AB R41, R39, R38 ;  /* 0x000000262729723e */ /* 0x000fe400000010ff */
[----:B------:R-:W-:Y:S02]  /*8390*/  F2FP.BF16.F32.PACK_AB R40, R37, R36 ;  /* 0x000000242528723e */ /* 0x000fe400000010ff */
[----:B------:R-:W-:-:S02]  /*83a0*/  F2FP.BF16.F32.PACK_AB R10, R9, R8 ;  /* 0x00000008090a723e */ /* 0x000fc400000010ff */
[----:B------:R-:W-:Y:S01]  /*83b0*/  LOP3.LUT R74, R75, 0x70, R74, 0x78, !PT ;  /* 0x000000704b4a7812 */ /* 0x000fe200078e784a */
[----:B------:R3:W-:Y:S01]  /*83c0*/  STS.128 [R86], R40 ;  /* 0x0000002856007388 */ /* 0x0007e20000000c00 */
[----:B------:R-:W-:Y:S02]  /*83d0*/  F2FP.BF16.F32.PACK_AB R67, R67, R66 ;  /* 0x000000424343723e */ /* 0x000fe400000010ff */
[----:B------:R-:W-:Y:S02]  /*83e0*/  F2FP.BF16.F32.PACK_AB R58, R57, R56 ;  /* 0x00000038393a723e */ /* 0x000fe400000010ff */
[----:B------:R-:W-:Y:S02]  /*83f0*/  F2FP.BF16.F32.PACK_AB R49, R47, R46 ;  /* 0x0000002e2f31723e */ /* 0x000fe400000010ff */
[----:B------:R-:W-:Y:S02]  /*8400*/  F2FP.BF16.F32.PACK_AB R48, R45, R44 ;  /* 0x0000002c2d30723e */ /* 0x000fe400000010ff */
[----:B------:R-:W-:Y:S01]  /*8410*/  F2FP.BF16.F32.PACK_AB R8, R5, R4 ;  /* 0x000000040508723e */ /* 0x000fe200000010ff */
[----:B------:R-:W-:Y:S01]  /*8420*/  IMAD.IADD R5, R3, 0x1, R74 ;  /* 0x0000000103057824 */ /* 0x000fe200078e024a */
[----:B------:R-:W-:Y:S01]  /*8430*/  LOP3.LUT R72, R71, 0x70, R72, 0x78, !PT ;  /* 0x0000007047487812 */ /* 0x000fe200078e7848 */
[----:B------:R3:W-:Y:S01]  /*8440*/  STS.128 [R84], R48 ;  /* 0x0000003054007388 */ /* 0x0007e20000000c00 */
[----:B------:R-:W-:-:S02]  /*8450*/  F2FP.BF16.F32.PACK_AB R66, R65, R64 ;  /* 0x000000404142723e */ /* 0x000fc400000010ff */
[----:B------:R-:W-:Y:S02]  /*8460*/  F2FP.BF16.F32.PACK_AB R57, R55, R54 ;  /* 0x000000363739723e */ /* 0x000fe400000010ff */
[----:B------:R-:W-:Y:S02]  /*8470*/  F2FP.BF16.F32.PACK_AB R56, R53, R52 ;  /* 0x000000343538723e */ /* 0x000fe400000010ff */
[----:B------:R-:W-:Y:S02]  /*8480*/  SHF.R.U32.HI R4, RZ, 0x7, R70 ;  /* 0x00000007ff047819 */ /* 0x000fe40000011646 */
[----:B------:R-:W-:Y:S01]  /*8490*/  F2FP.BF16.F32.PACK_AB R65, R63, R62 ;  /* 0x0000003e3f41723e */ /* 0x000fe200000010ff */
[----:B------:R3:W-:Y:S01]  /*84a0*/  STS.128 [R82], R56 ;  /* 0x0000003852007388 */ /* 0x0007e20000000c00 */
[----:B------:R-:W-:Y:S02]  /*84b0*/  F2FP.BF16.F32.PACK_AB R64, R61, R60 ;  /* 0x0000003c3d40723e */ /* 0x000fe400000010ff */
[----:B------:R-:W-:-:S02]  /*84c0*/  F2FP.BF16.F32.PACK_AB R19, R19, R18 ;  /* 0x000000121313723e */ /* 0x000fc400000010ff */
[----:B------:R-:W-:Y:S01]  /*84d0*/  F2FP.BF16.F32.PACK_AB R27, R27, R26 ;  /* 0x0000001a1b1b723e */ /* 0x000fe200000010ff */
[----:B------:R3:W-:Y:S01]  /*84e0*/  STS.128 [R80], R64 ;  /* 0x0000004050007388 */ /* 0x0007e20000000c00 */
[----:B------:R-:W-:Y:S02]  /*84f0*/  F2FP.BF16.F32.PACK_AB R18, R17, R16 ;  /* 0x000000101112723e */ /* 0x000fe400000010ff */
[----:B------:R-:W-:Y:S02]  /*8500*/  F2FP.BF16.F32.PACK_AB R9, R7, R6 ;  /* 0x000000060709723e */ /* 0x000fe400000010ff */
[----:B------:R-:W-:Y:S02]  /*8510*/  F2FP.BF16.F32.PACK_AB R35, R35, R34 ;  /* 0x000000222323723e */ /* 0x000fe400000010ff */
[----:B------:R-:W-:Y:S01]  /*8520*/  F2FP.BF16.F32.PACK_AB R26, R25, R24 ;  /* 0x00000018191a723e */ /* 0x000fe200000010ff */
[----:B------:R3:W-:Y:S01]  /*8530*/  STS.128 [R78], R8 ;  /* 0x000000084e007388 */ /* 0x0007e20000000c00 */
[----:B------:R-:W-:-:S02]  /*8540*/  F2FP.BF16.F32.PACK_AB R17, R15, R14 ;  /* 0x0000000e0f11723e */ /* 0x000fc400000010ff */
[----:B------:R-:W-:Y:S02]  /*8550*/  F2FP.BF16.F32.PACK_AB R16, R13, R12 ;  /* 0x0000000c0d10723e */ /* 0x000fe400000010ff */
[----:B------:R-:W-:Y:S02]  /*8560*/  F2FP.BF16.F32.PACK_AB R34, R33, R32 ;  /* 0x000000202122723e */ /* 0x000fe400000010ff */
[----:B------:R-:W-:Y:S01]  /*8570*/  F2FP.BF16.F32.PACK_AB R25, R23, R22 ;  /* 0x000000161719723e */ /* 0x000fe200000010ff */
[----:B------:R3:W-:Y:S01]  /*8580*/  STS.128 [R76], R16 ;  /* 0x000000104c007388 */ /* 0x0007e20000000c00 */
[----:B------:R-:W-:Y:S02]  /*8590*/  F2FP.BF16.F32.PACK_AB R24, R21, R20 ;  /* 0x000000141518723e */ /* 0x000fe400000010ff */
[----:B------:R-:W-:Y:S01]  /*85a0*/  LOP3.LUT R6, R4, 0x1, RZ, 0xc0, !PT ;  /* 0x0000000104067812 */ /* 0x000fe200078ec0ff */
[----:B------:R-:W-:Y:S01]  /*85b0*/  IMAD.IADD R4, R3, 0x1, R72 ;  /* 0x0000000103047824 */ /* 0x000fe200078e0248 */
[----:B------:R-:W-:Y:S01]  /*85c0*/  F2FP.BF16.F32.PACK_AB R33, R31, R30 ;  /* 0x0000001e1f21723e */ /* 0x000fe200000010ff */
[----:B------:R3:W-:Y:S01]  /*85d0*/  STS.128 [R5], R24 ;  /* 0x0000001805007388 */ /* 0x0007e20000000c00 */
[----:B------:R-:W-:Y:S01]  /*85e0*/  F2FP.BF16.F32.PACK_AB R32, R29, R28 ;  /* 0x0000001c1d20723e */ /* 0x000fe200000010ff */
[----:B------:R-:W-:Y:S01]  /*85f0*/  VIADD R72, R6, 0x1 ;  /* 0x0000000106487836 */ /* 0x000fe20000000000 */
[----:B------:R-:W-:-:S02]  /*8600*/  SHF.R.U32.HI R74, RZ, 0x5, R0 ;  /* 0x00000005ff4a7819 */ /* 0x000fc40000011600 */
[----:B------:R-:W-:Y:S01]  /*8610*/  LOP3.LUT R73, R73, 0x40, RZ, 0xc0, !PT ;  /* 0x0000004049497812 */ /* 0x000fe200078ec0ff */
[----:B------:R3:W-:Y:S01]  /*8620*/  STS.128 [R4], R32 ;  /* 0x0000002004007388 */ /* 0x0007e20000000c00 */
[----:B------:R-:W-:Y:S02]  /*8630*/  LOP3.LUT P0, R74, R74, 0x3, RZ, 0xc0, !PT ;  /* 0x000000034a4a7812 */ /* 0x000fe4000780c0ff */
[----:B------:R-:W-:Y:S01]  /*8640*/  LOP3.LUT R81, R81, 0x2000, RZ, 0xc0, !PT ;  /* 0x0000200051517812 */ /* 0x000fe200078ec0ff */
[----:B------:R4:W-:Y:S06]  /*8650*/  MEMBAR.ALL.CTA ;  /* 0x0000000000007992 */ /* 0x0009ec0000008000 */
[----:B----4-:R-:W4:Y:S02]  /*8660*/  FENCE.VIEW.ASYNC.S ;  /* 0x00000000000073c6 */ /* 0x010f240000000000 */
[----:B----4-:R3:W-:Y:S06]  /*8670*/  BAR.SYNC.DEFER_BLOCKING R72, 0x80 ;  /* 0x000200480000751d */ /* 0x0107ec0000010000 */
[----:B-12---:R-:W-:Y:S05]  /*8680*/  @P0 BRA `(.L_x_61) ;  /* 0x0000000000380947 */ /* 0x006fea0003800000 */
[----:B------:R-:W1:Y:S01]  /*8690*/  LDCU.64 UR4, c[0x0][0x348] ;  /* 0x00006900ff0477ac */ /* 0x000e620008000a00 */
[----:B---3--:R-:W-:Y:S02]  /*86a0*/  IADD3 R4, PT, PT, R2, R81, R81 ;  /* 0x0000005102047210 */ /* 0x008fe40007ffe051 */
[----:B------:R-:W-:-:S03]  /*86b0*/  PLOP3.LUT P0, PT, PT, PT, PT, 0x80, 0x8 ;  /* 0x000000000008781c */ /* 0x000fc60003f0f070 */
[----:B------:R-:W-:Y:S01]  /*86c0*/  VIADD R4, R4, 0x20400 ;  /* 0x0002040004047836 */ /* 0x000fe20000000000 */
[----:B-1----:R-:W-:-:S04]  /*86d0*/  UIADD3 UR4, UP0, UPT, UR4, 0x340, URZ ;  /* 0x0000034004047890 */ /* 0x002fc8000ff1e0ff */
[----:B------:R-:W-:-:S12]  /*86e0*/  UIADD3.X UR5, UPT, UPT, URZ, UR5, URZ, UP0, !UPT ;  /* 0x00000005ff057290 */ /* 0x000fd800087fe4ff */
.L_x_62:
[----:B------:R-:W-:Y:S02]  /*86f0*/  PLOP3.LUT P1, PT, P1, P0, PT, 0xf2, 0x2f ;  /* 0x00000000002f781c */ /* 0x000fe40000f21e72 */
[----:B------:R-:W-:-:S08]  /*8700*/  @P0 R2UR P1, UR9, R73 ;  /* 0x00000000490902ca */ /* 0x000fd00000020000 */
[----:B------:R-:W-:Y:S02]  /*8710*/  PLOP3.LUT P1, PT, P1, P0, PT, 0xf2, 0x2f ;  /* 0x00000000002f781c */ /* 0x000fe40000f21e72 */
[----:B------:R-:W-:-:S08]  /*8720*/  @P0 R2UR.OR P1, UR8, R4 ;  /* 0x00000000040802ca */ /* 0x000fd00000120000 */
[----:B------:R-:W-:-:S05]  /*8730*/  @P0 PLOP3.LUT P0, PT, P1, PT, PT, 0x80, 0x8 ;  /* 0x000000000008081c */ /* 0x000fca0000f0f070 */
[----:B------:R1:W-:Y:S08]  /*8740*/  UTMASTG.4D [UR8], [UR4], desc[URZ] ;  /* 0x0000ff08040073b5 */ /* 0x0003f00008019000 */
[----:B-1----:R-:W-:Y:S05]  /*8750*/  @P0 BRA.U.ANY `(.L_x_62) ;  /* 0xfffffffd00e40947 */ /* 0x002fea000393ffff */
[----:B------:R1:W-:Y:S06]  /*8760*/  BAR.ARV R72, 0xa0 ;  /* 0x000280480000751d */ /* 0x0003ec0000002000 */
.L_x_61:
[----:B------:R2:W-:Y:S06]  /*8770*/  MEMBAR.ALL.CTA ;  /* 0x0000000000007992 */ /* 0x0005ec0000008000 */
[----:B--2---:R-:W2:Y:S02]  /*8780*/  FENCE.VIEW.ASYNC.S ;  /* 0x00000000000073c6 */ /* 0x004ea40000000000 */
[----:B--2---:R2:W-:Y:S01]  /*8790*/  BAR.SYNC.DEFER_BLOCKING R72, 0xa0 ;  /* 0x000280480000751d */ /* 0x0045e20000010000 */
[----:B------:R-:W-:Y:S02]  /*87a0*/  ELECT P0, URZ, PT ;  /* 0x0000000000ff782f */ /* 0x000fe40003800000 */
[----:B------:R-:W-:-:S11]  /*87b0*/  R2UR UR4, R69 ;  /* 0x00000000450472ca */ /* 0x000fd600000e0000 */
[----:B---3--:R-:W-:Y:S01]  /*87c0*/  @P0 IMAD.MOV.U32 R5, RZ, RZ, 0x1 ;  /* 0x00000001ff050424 */ /* 0x008fe200078e00ff */
[----:B------:R-:W-:-:S03]  /*87d0*/  NOP ;  /* 0x0000000000007918 */ /* 0x000fc60000000000 */
[----:B------:R2:W-:Y:S01]  /*87e0*/  @P0 SYNCS.ARRIVE.TRANS64.ART0 RZ, [R2+URZ+0xa0], R5 ;  /* 0x0000a00502ff09a7 */ /* 0x0005e200085000ff */
[----:B------:R-:W3:Y:S02]  /*87f0*/  SYNCS.PHASECHK.TRANS64.TRYWAIT P0, [R2+URZ+0x98], RZ ;  /* 0x000098ff020075a7 */ /* 0x000ee400080011ff */
[----:B--23--:R-:W-:Y:S05]  /*8800*/  @!P0 BRA `(.L_x_63) ;  /* 0x0000002400b88947 */ /* 0x00cfea0003800000 */
.L_x_138:
[C---:B------:R-:W-:Y:S01]  /*8810*/  VIADD R84, R68.reuse, 0x410 ;  /* 0x0000041044547836 */ /* 0x040fe20000000000 */
[----:B------:R-:W-:Y:S01]  /*8820*/  R2UR UR5, R69 ;  /* 0x00000000450572ca */ /* 0x000fe200000e0000 */
[C---:B------:R-:W-:Y:S01]  /*8830*/  VIADD R7, R68.reuse, 0x400 ;  /* 0x0000040044077836 */ /* 0x040fe20000000000 */
[----:B------:R-:W3:Y:S01]  /*8840*/  LDTM.x32 R36, tmem[UR4+0x100] ;  /* 0x00010004002479ee */ /* 0x000ee200082c0000 */
[C---:B------:R-:W-:Y:S01]  /*8850*/  VIADD R80, R68.reuse, 0x460 ;  /* 0x0000046044507836 */ /* 0x040fe20000000000 */
[----:B------:R-:W-:Y:S01]  /*8860*/  SHF.R.U32.HI R5, RZ, 0x3, R84 ;  /* 0x00000003ff057819 */ /* 0x000fe20000011654 */
[C---:B------:R-:W-:Y:S01]  /*8870*/  VIADD R6, R68.reuse, 0x430 ;  /* 0x0000043044067836 */ /* 0x040fe20000000000 */
[----:B------:R-:W-:Y:S01]  /*8880*/  SHF.R.U32.HI R82, RZ, 0x3, R7 ;  /* 0x00000003ff527819 */ /* 0x000fe20000011607 */
[----:B------:R-:W-:Y:S01]  /*8890*/  VIADD R4, R68, 0x450 ;  /* 0x0000045044047836 */ /* 0x000fe20000000000 */
[----:B------:R-:W-:Y:S01]  /*88a0*/  LOP3.LUT R84, R84, 0x70, R5, 0x78, !PT ;  /* 0x0000007054547812 */ /* 0x000fe200078e7805 */
[C---:B------:R-:W-:Y:S01]  /*88b0*/  VIADD R5, R68.reuse, 0x440 ;  /* 0x0000044044057836 */ /* 0x040fe20000000000 */
[----:B------:R-:W-:Y:S01]  /*88c0*/  LOP3.LUT R82, R7, 0x70, R82, 0x78, !PT ;  /* 0x0000007007527812 */ /* 0x000fe200078e7852 */
[C---:B------:R-:W-:Y:S01]  /*88d0*/  VIADD R7, R68.reuse, 0x420 ;  /* 0x0000042044077836 */ /* 0x040fe20000000000 */
[----:B------:R-:W-:Y:S01]  /*88e0*/  SHF.R.U32.HI R77, RZ, 0x3, R6 ;  /* 0x00000003ff4d7819 */ /* 0x000fe20000011606 */
[----:B------:R-:W3:Y:S01]  /*88f0*/  LDCU UR4, c[0x0][0x7d0] ;  /* 0x0000fa00ff0477ac */ /* 0x000ee20008000800 */
[----:B------:R-:W-:Y:S01]  /*8900*/  SHF.R.U32.HI R78, RZ, 0x3, R5 ;  /* 0x00000003ff4e7819 */ /* 0x000fe20000011605 */
[----:B------:R-:W-:Y:S01]  /*8910*/  VIADD R68, R68, 0x470 ;  /* 0x0000047044447836 */ /* 0x000fe20000000000 */
[----:B------:R-:W-:Y:S01]  /*8920*/  SHF.R.U32.HI R76, RZ, 0x3, R7 ;  /* 0x00000003ff4c7819 */ /* 0x000fe20000011607 */
[----:B------:R-:W-:Y:S01]  /*8930*/  IMAD.IADD R81, R81, 0x1, R81 ;  /* 0x0000000151517824 */ /* 0x000fe200078e0251 */
[----:B------:R-:W-:-:S02]  /*8940*/  LOP3.LUT R78, R5, 0x70, R78, 0x78, !PT ;  /* 0x00000070054e7812 */ /* 0x000fc400078e784e */
[----:B------:R-:W-:Y:S01]  /*8950*/  SHF.R.U32.HI R5, RZ, 0x3, R80 ;  /* 0x00000003ff057819 */ /* 0x000fe20000011650 */
[----:B------:R-:W-:Y:S01]  /*8960*/  IMAD.IADD R82, R82, 0x1, R81 ;  /* 0x0000000152527824 */ /* 0x000fe200078e0251 */
[----:B------:R-:W-:Y:S01]  /*8970*/  SHF.R.U32.HI R79, RZ, 0x3, R4 ;  /* 0x00000003ff4f7819 */ /* 0x000fe20000011604 */
[----:B------:R-:W-:Y:S01]  /*8980*/  IMAD.IADD R75, R81, 0x1, R84 ;  /* 0x00000001514b7824 */ /* 0x000fe200078e0254 */
[----:B------:R-:W-:Y:S01]  /*8990*/  LOP3.LUT R76, R7, 0x70, R76, 0x78, !PT ;  /* 0x00000070074c7812 */ /* 0x000fe200078e784c */
[C---:B------:R-:W-:Y:S01]  /*89a0*/  IMAD.IADD R78, R81.reuse, 0x1, R78 ;  /* 0x00000001514e7824 */ /* 0x040fe200078e024e */
[----:B------:R-:W-:Y:S02]  /*89b0*/  LOP3.LUT R77, R6, 0x70, R77, 0x78, !PT ;  /* 0x00000070064d7812 */ /* 0x000fe400078e784d */
[----:B------:R-:W-:Y:S01]  /*89c0*/  LOP3.LUT R79, R4, 0x70, R79, 0x78, !PT ;  /* 0x00000070044f7812 */ /* 0x000fe200078e784f */
[----:B------:R-:W-:Y:S01]  /*89d0*/  IMAD.IADD R76, R81, 0x1, R76 ;  /* 0x00000001514c7824 */ /* 0x000fe200078e024c */
[----:B------:R-:W-:Y:S01]  /*89e0*/  LOP3.LUT R80, R80, 0x70, R5, 0x78, !PT ;  /* 0x0000007050507812 */ /* 0x000fe200078e7805 */
[----:B---3--:R-:W-:Y:S01]  /*89f0*/  FMUL2 R50, R50.F32x2.HI_LO, UR4.F32 ;  /* 0x0000000432327c4a */ /* 0x008fe20009000000 */
[----:B------:R-:W3:Y:S01]  /*8a00*/  LDTM.x32 R4, tmem[UR5+0x120] ;  /* 0x00012005000479ee */ /* 0x000ee200082c0000 */
[----:B------:R-:W-:Y:S01]  /*8a10*/  SHF.R.U32.HI R69, RZ, 0x3, R68 ;  /* 0x00000003ff457819 */ /* 0x000fe20000011644 */
[----:B------:R-:W-:-:S02]  /*8a20*/  FMUL2 R48, R48.F32x2.HI_LO, UR4.F32 ;  /* 0x0000000430307c4a */ /* 0x000fc40009000000 */
[----:B------:R-:W-:Y:S02]  /*8a30*/  IMAD.IADD R77, R81, 0x1, R77 ;  /* 0x00000001514d7824 */ /* 0x000fe400078e024d */
[----:B------:R-:W-:Y:S01]  /*8a40*/  FMUL2 R46, R46.F32x2.HI_LO, UR4.F32 ;  /* 0x000000042e2e7c4a */ /* 0x000fe20009000000 */
[----:B------:R-:W-:Y:S01]  /*8a50*/  LOP3.LUT R70, R68, 0x70, R69, 0x78, !PT ;  /* 0x0000007044467812 */ /* 0x000fe200078e7845 */
[----:B------:R-:W-:Y:S02]  /*8a60*/  FMUL2 R44, R44.F32x2.HI_LO, UR4.F32 ;  /* 0x000000042c2c7c4a */ /* 0x000fe40009000000 */
[----:B------:R-:W-:Y:S02]  /*8a70*/  IMAD.IADD R79, R81, 0x1, R79 ;  /* 0x00000001514f7824 */ /* 0x000fe400078e024f */
[----:B------:R-:W-:Y:S02]  /*8a80*/  FMUL2 R42, R42.F32x2.HI_LO, UR4.F32 ;  /* 0x000000042a2a7c4a */ /* 0x000fe40009000000 */
[----:B------:R-:W-:-:S02]  /*8a90*/  IMAD.IADD R80, R81, 0x1, R80 ;  /* 0x0000000151507824 */ /* 0x000fc400078e0250 */
[----:B------:R-:W-:Y:S02]  /*8aa0*/  FMUL2 R62, R62.F32x2.HI_LO, UR4.F32 ;  /* 0x000000043e3e7c4a */ /* 0x000fe40009000000 */
[----:B------:R-:W-:Y:S02]  /*8ab0*/  IMAD.IADD R81, R81, 0x1, R70 ;  /* 0x0000000151517824 */ /* 0x000fe400078e0246 */
[----:B------:R-:W-:Y:S01]  /*8ac0*/  FMUL2 R40, R40.F32x2.HI_LO, UR4.F32 ;  /* 0x0000000428287c4a */ /* 0x000fe20009000000 */
[----:B------:R-:W-:Y:S01]  /*8ad0*/  F2FP.BF16.F32.PACK_AB R51, R51, R50 ;  /* 0x000000323333723e */ /* 0x000fe200000010ff */
        /* <DEDUP_REMOVED lines=18> */
[----:B---3--:R-:W-:Y:S01]  /*8c00*/  FMUL2 R18, R18.F32x2.HI_LO, UR4.F32 ;  /* 0x0000000412127c4a */ /* 0x008fe20009000000 */
[----:B------:R-:W-:Y:S01]  /*8c10*/  F2FP.BF16.F32.PACK_AB R39, R67, R66 ;  /* 0x000000424327723e */ /* 0x000fe200000010ff */
[----:B------:R-:W-:Y:S01]  /*8c20*/  FMUL2 R26, R26.F32x2.HI_LO, UR4.F32 ;  /* 0x000000041a1a7c4a */ /* 0x000fe20009000000 */
[----:B------:R-:W-:Y:S01]  /*8c30*/  F2FP.BF16.F32.PACK_AB R38, R65, R64 ;  /* 0x000000404126723e */ /* 0x000fe200000010ff */
[----:B------:R-:W-:Y:S01]  /*8c40*/  FMUL2 R16, R16.F32x2.HI_LO, UR4.F32 ;  /* 0x0000000410107c4a */ /* 0x000fe20009000000 */
[----:B------:R-:W-:Y:S01]  /*8c50*/  F2FP.BF16.F32.PACK_AB R19, R19, R18 ;  /* 0x000000121313723e */ /* 0x000fe200000010ff */
[----:B------:R-:W-:Y:S01]  /*8c60*/  FMUL2 R10, R10.F32x2.HI_LO, UR4.F32 ;  /* 0x000000040a0a7c4a */ /* 0x000fe20009000000 */
[----:B------:R-:W-:Y:S01]  /*8c70*/  NOP ;  /* 0x0000000000007918 */ /* 0x000fe20000000000 */
        /* <DEDUP_REMOVED lines=21> */
[----:B------:R3:W-:Y:S01]  /*8dd0*/  STS.128 [R82], R40 ;  /* 0x0000002852007388 */ /* 0x0007e20000000c00 */
[----:B------:R-:W-:Y:S01]  /*8de0*/  FMUL2 R28, R28.F32x2.HI_LO, UR4.F32 ;  /* 0x000000041c1c7c4a */ /* 0x000fe20009000000 */
[----:B------:R-:W-:-:S02]  /*8df0*/  F2FP.BF16.F32.PACK_AB R63, R63, R62 ;  /* 0x0000003e3f3f723e */ /* 0x000fc400000010ff */
[----:B------:R-:W-:Y:S01]  /*8e00*/  F2FP.BF16.F32.PACK_AB R26, R25, R24 ;  /* 0x00000018191a723e */ /* 0x000fe200000010ff */
[----:B------:R3:W-:Y:S01]  /*8e10*/  STS.128 [R75], R48 ;  /* 0x000000304b007388 */ /* 0x0007e20000000c00 */
[----:B------:R-:W-:Y:S02]  /*8e20*/  F2FP.BF16.F32.PACK_AB R17, R15, R14 ;  /* 0x0000000e0f11723e */ /* 0x000fe400000010ff */
[----:B------:R-:W-:Y:S01]  /*8e30*/  F2FP.BF16.F32.PACK_AB R16, R13, R12 ;  /* 0x0000000c0d10723e */ /* 0x000fe200000010ff */
[----:B------:R3:W-:Y:S01]  /*8e40*/  STS.128 [R76], R32 ;  /* 0x000000204c007388 */ /* 0x0007e20000000c00 */
[----:B------:R-:W-:Y:S02]  /*8e50*/  F2FP.BF16.F32.PACK_AB R62, R61, R60 ;  /* 0x0000003c3d3e723e */ /* 0x000fe400000010ff */
[----:B------:R-:W-:Y:S01]  /*8e60*/  F2FP.BF16.F32.PACK_AB R25, R23, R22 ;  /* 0x000000161719723e */ /* 0x000fe200000010ff */
[----:B------:R3:W-:Y:S01]  /*8e70*/  STS.128 [R77], R36 ;  /* 0x000000244d007388 */ /* 0x0007e20000000c00 */
[----:B------:R-:W-:-:S02]  /*8e80*/  F2FP.BF16.F32.PACK_AB R24, R21, R20 ;  /* 0x000000141518723e */ /* 0x000fc400000010ff */
[----:B------:R-:W-:Y:S01]  /*8e90*/  F2FP.BF16.F32.PACK_AB R61, R31, R30 ;  /* 0x0000001e1f3d723e */ /* 0x000fe200000010ff */
[----:B------:R3:W-:Y:S01]  /*8ea0*/  STS.128 [R78], R4 ;  /* 0x000000044e007388 */ /* 0x0007e20000000c00 */
[----:B------:R-:W-:Y:S02]  /*8eb0*/  F2FP.BF16.F32.PACK_AB R60, R29, R28 ;  /* 0x0000001c1d3c723e */ /* 0x000fe400000010ff */
[----:B------:R-:W-:Y:S01]  /*8ec0*/  ISETP.NE.AND P0, PT, R74, RZ, PT ;  /* 0x000000ff4a00720c */ /* 0x000fe20003f05270 */
[----:B------:R3:W-:Y:S04]  /*8ed0*/  STS.128 [R79], R16 ;  /* 0x000000104f007388 */ /* 0x0007e80000000c00 */
[----:B------:R3:W-:Y:S04]  /*8ee0*/  STS.128 [R80], R24 ;  /* 0x0000001850007388 */ /* 0x0007e80000000c00 */
[----:B------:R3:W-:Y:S01]  /*8ef0*/  STS.128 [R81], R60 ;  /* 0x0000003c51007388 */ /* 0x0007e20000000c00 */
[----:B------:R4:W-:Y:S06]  /*8f00*/  MEMBAR.ALL.CTA ;  /* 0x0000000000007992 */ /* 0x0009ec0000008000 */
[----:B----4-:R-:W4:Y:S02]  /*8f10*/  FENCE.VIEW.ASYNC.S ;  /* 0x00000000000073c6 */ /* 0x010f240000000000 */
[----:B----4-:R3:W-:Y:S06]  /*8f20*/  BAR.SYNC.DEFER_BLOCKING R72, 0x80 ;  /* 0x000200480000751d */ /* 0x0107ec0000010000 */
[----:B------:R-:W-:Y:S05]  /*8f30*/  @P0 BRA `(.L_x_64) ;  /* 0x0000000000340947 */ /* 0x000fea0003800000 */
[----:B------:R-:W4:Y:S01]  /*8f40*/  LDCU.64 UR4, c[0x0][0x348] ;  /* 0x00006900ff0477ac */ /* 0x000f220008000a00 */
[----:B------:R-:W-:Y:S02]  /*8f50*/  PLOP3.LUT P0, PT, PT, PT, PT, 0x80, 0x8 ;  /* 0x000000000008781c */ /* 0x000fe40003f0f070 */
[----:B------:R-:W-:Y:S01]  /*8f60*/  IADD3 R3, PT, PT, R2, 0x400, R3 ;  /* 0x0000040002037810 */ /* 0x000fe20007ffe003 */
[----:B----4-:R-:W-:-:S04]  /*8f70*/  UIADD3 UR4, UP0, UPT, UR4, 0x3c0, URZ ;  /* 0x000003c004047890 */ /* 0x010fc8000ff1e0ff */
[----:B------:R-:W-:-:S12]  /*8f80*/  UIADD3.X UR5, UPT, UPT, URZ, UR5, URZ, UP0, !UPT ;  /* 0x00000005ff057290 */ /* 0x000fd800087fe4ff */
.L_x_65:
[----:B------:R-:W-:Y:S02]  /*8f90*/  PLOP3.LUT P1, PT, P1, P0, PT, 0xf2, 0x2f ;  /* 0x00000000002f781c */ /* 0x000fe40000f21e72 */
[----:B------:R-:W-:-:S08]  /*8fa0*/  @P0 R2UR P1, UR9, R73 ;  /* 0x00000000490902ca */ /* 0x000fd00000020000 */
[----:B------:R-:W-:Y:S02]  /*8fb0*/  PLOP3.LUT P1, PT, P1, P0, PT, 0xf2, 0x2f ;  /* 0x00000000002f781c */ /* 0x000fe40000f21e72 */
[----:B------:R-:W-:-:S08]  /*8fc0*/  @P0 R2UR.OR P1, UR8, R3 ;  /* 0x00000000030802ca */ /* 0x000fd00000120000 */
[----:B------:R-:W-:-:S05]  /*8fd0*/  @P0 PLOP3.LUT P0, PT, P1, PT, PT, 0x80, 0x8 ;  /* 0x000000000008081c */ /* 0x000fca0000f0f070 */
[----:B------:R4:W-:Y:S08]  /*8fe0*/  UTMASTG.4D [UR8], [UR4], desc[URZ] ;  /* 0x0000ff08040073b5 */ /* 0x0009f00008019000 */
[----:B----4-:R-:W-:Y:S05]  /*8ff0*/  @P0 BRA.U.ANY `(.L_x_65) ;  /* 0xfffffffd00e40947 */ /* 0x010fea000393ffff */
[----:B------:R4:W-:Y:S06]  /*9000*/  BAR.ARV R72, 0xa0 ;  /* 0x000280480000751d */ /* 0x0009ec0000002000 */
.L_x_64:
[----:B------:R5:W-:Y:S06]  /*9010*/  MEMBAR.ALL.CTA ;  /* 0x0000000000007992 */ /* 0x000bec0000008000 */
[----:B-----5:R-:W5:Y:S02]  /*9020*/  FENCE.VIEW.ASYNC.S ;  /* 0x00000000000073c6 */ /* 0x020f640000000000 */
[----:B-----5:R1:W-:Y:S01]  /*9030*/  BAR.SYNC.DEFER_BLOCKING R72, 0xa0 ;  /* 0x000280480000751d */ /* 0x0203e20000010000 */
[----:B------:R-:W-:-:S13]  /*9040*/  ELECT P0, URZ, PT ;  /* 0x0000000000ff782f */ /* 0x000fda0003800000 */
[----:B------:R-:W-:Y:S01]  /*9050*/  @P0 MOV R3, 0x1 ;  /* 0x0000000100030802 */ /* 0x000fe20000000f00 */
[----:B------:R-:W-:-:S03]  /*9060*/  NOP ;  /* 0x0000000000007918 */ /* 0x000fc60000000000 */
[----:B------:R1:W-:Y:S01]  /*9070*/  @P0 SYNCS.ARRIVE.TRANS64.ART0 RZ, [R2+URZ+0xa8], R3 ;  /* 0x0000a80302ff09a7 */ /* 0x0003e200085000ff */
[----:B------:R-:W-:Y:S06]  /*9080*/  BAR.ARV 0x5, 0x1a0 ;  /* 0x0146800000007b1d */ /* 0x000fec0000002000 */
.L_x_51:
[----:B------:R-:W-:-:S04]  /*9090*/  SHF.R.U32.HI R0, RZ, 0x5, R0 ;  /* 0x00000005ff007819 */ /* 0x000fc80000011600 */
[----:B------:R-:W-:-:S13]  /*90a0*/  ISETP.GT.U32.AND P0, PT, R0, 0x3, PT ;  /* 0x000000030000780c */ /* 0x000fda0003f04070 */
[----:B---3--:R-:W-:Y:S05]  /*90b0*/  @P0 EXIT ;  /* 0x000000000000094d */ /* 0x008fea0003800000 */
.L_x_66:
[----:B------:R-:W-:-:S08]  /*90c0*/  NOP ;  /* 0x0000000000007918 */ /* 0x000fd00000000000 */
[----:B------:R-:W3:Y:S02]  /*90d0*/  USETMAXREG.TRY_ALLOC.CTAPOOL UP0, 0x88 ;  /* 0x00000088000079c8 */ /* 0x000ee40008000600 */
[----:B---3--:R-:W-:Y:S05]  /*90e0*/  BRA.U !UP0, `(.L_x_66) ;  /* 0xfffffffd08f47547 */ /* 0x008fea000b83ffff */
[----:B------:R-:W3:Y:S01]  /*90f0*/  S2UR UR7, SR_CTAID.Z ;  /* 0x00000000000779c3 */ /* 0x000ee20000002700 */
[----:B------:R-:W3:Y:S01]  /*9100*/  LDCU.128 UR12, c[0x0][0x480] ;  /* 0x00009000ff0c77ac */ /* 0x000ee20008000c00 */
[----:B------:R-:W1:Y:S01]  /*9110*/  S2R R0, SR_TID.X ;  /* 0x0000000000007919 */ /* 0x000e620000002100 */
[----:B------:R-:W5:Y:S05]  /*9120*/  LDCU UR10, c[0x0][0x380] ;  /* 0x00007000ff0a77ac */ /* 0x000f6a0008000800 */
[----:B------:R-:W2:Y:S01]  /*9130*/  S2UR UR6, SR_CTAID.X ;  /* 0x00000000000679c3 */ /* 0x000ea20000002500 */
[----:B------:R-:W4:Y:S07]  /*9140*/  LDCU UR11, c[0x0][0x38c] ;  /* 0x00007180ff0b77ac */ /* 0x000f2e0008000800 */
[----:B------:R-:W1:Y:S01]  /*9150*/  S2UR UR16, SR_CTAID.Y ;  /* 0x00000000001079c3 */ /* 0x000e620000002600 */
[----:B-----5:R-:W-:-:S02]  /*9160*/  UIADD3 UR8, UPT, UPT, UR10, -0x1, URZ ;  /* 0xffffffff0a087890 */ /* 0x020fc4000fffe0ff */
[----:B---3--:R-:W-:Y:S02]  /*9170*/  UIMAD.WIDE.U32 UR4, UR7, UR14, URZ ;  /* 0x0000000e070472a5 */ /* 0x008fe4000f8e00ff */
[----:B------:R-:W-:Y:S02]  /*9180*/  UIADD3 UR9, UPT, UPT, -UR10, URZ, URZ ;  /* 0x000000ff0a097290 */ /* 0x000fe4000fffe1ff */
[----:B------:R-:W-:Y:S02]  /*9190*/  UIMAD UR5, UR7, UR15, UR5 ;  /* 0x0000000f070572a4 */ /* 0x000fe4000f8e0205 */
[----:B------:R-:W-:Y:S02]  /*91a0*/  USHF.R.S32.HI UR7, URZ, 0x1f, UR8 ;  /* 0x0000001fff077899 */ /* 0x000fe40008011408 */
[----:B--2---:R-:W-:Y:S02]  /*91b0*/  ULEA UR6, UR6, UR10, 0x7 ;  /* 0x0000000a06067291 */ /* 0x004fe4000f8e38ff */
[----:B------:R-:W-:-:S02]  /*91c0*/  USHF.R.S32.HI UR9, URZ, 0x1f, UR9 ;  /* 0x0000001fff097899 */ /* 0x000fc40008011409 */
[----:B----4-:R-:W-:Y:S02]  /*91d0*/  UIADD3 UR6, UPT, UPT, UR6, -UR11, URZ ;  /* 0x8000000b06067290 */ /* 0x010fe4000fffe0ff */
[----:B------:R-:W-:Y:S02]  /*91e0*/  ULEA.HI UR7, UR7, UR8, URZ, 0x7 ;  /* 0x0000000807077291 */ /* 0x000fe4000f8f38ff */
[----:B------:R-:W-:Y:S02]  /*91f0*/  USHF.R.S32.HI UR8, URZ, 0x1f, UR6 ;  /* 0x0000001fff087899 */ /* 0x000fe40008011406 */
[----:B------:R-:W-:Y:S02]  /*9200*/  ULEA.HI UR9, UR9, -UR10, URZ, 0x7 ;  /* 0x8000000a09097291 */ /* 0x000fe4000f8f38ff */
[----:B------:R-:W-:Y:S02]  /*9210*/  ULEA.HI UR6, UR8, UR6, URZ, 0x7 ;  /* 0x0000000608067291 */ /* 0x000fe4000f8f38ff */
[----:B------:R-:W-:-:S02]  /*9220*/  UISETP.GT.AND UP1, UPT, UR10, URZ, UPT ;  /* 0x000000ff0a00728c */ /* 0x000fc4000bf24270 */
[----:B------:R-:W-:Y:S02]  /*9230*/  USHF.R.S32.HI UR8, URZ, 0x7, UR9 ;  /* 0x00000007ff087899 */ /* 0x000fe40008011409 */
[----:B------:R-:W-:Y:S02]  /*9240*/  USHF.R.S32.HI UR6, URZ, 0x7, UR6 ;  /* 0x00000007ff067899 */ /* 0x000fe40008011406 */
[----:B------:R-:W-:Y:S02]  /*9250*/  ULEA.HI.SX32 UR7, UR7, 0x1, 0x19 ;  /* 0x0000000107077891 */ /* 0x000fe4000f8fcaff */
[----:B------:R-:W-:Y:S02]  /*9260*/  UIADD3 UR10, UPT, UPT, -UR8, URZ, URZ ;  /* 0x000000ff080a7290 */ /* 0x000fe4000fffe1ff */
[----:B------:R-:W-:Y:S02]  /*9270*/  UISETP.LT.AND UP0, UPT, URZ, UR6, UPT ;  /* 0x00000006ff00728c */ /* 0x000fe4000bf01270 */
[----:B-1----:R-:W-:-:S02]  /*9280*/  UIMAD.WIDE.U32 UR8, UR16, UR12, UR4 ;  /* 0x0000000c100872a5 */ /* 0x002fc4000f8e0004 */
[----:B------:R-:W-:Y:S01]  /*9290*/  USEL UR6, URZ, UR6, !UP0 ;  /* 0x00000006ff067287 */ /* 0x000fe2000c000000 */
[----:B------:R-:W-:Y:S01]  /*92a0*/  @!UP1 UMOV UR7, UR10 ;  /* 0x0000000a00079c82 */ /* 0x000fe20008000000 */
[----:B------:R-:W-:Y:S02]  /*92b0*/  UIMAD UR16, UR16, UR13, UR9 ;  /* 0x0000000d101072a4 */ /* 0x000fe4000f8e0209 */
[----:B------:R-:W-:-:S04]  /*92c0*/  UIADD3 UR4, UPT, UPT, UR7, -UR6, URZ ;  /* 0x8000000607047290 */ /* 0x000fc8000fffe0ff */
[----:B------:R-:W-:Y:S01]  /*92d0*/  UISETP.GE.AND UP0, UPT, UR4, 0x1, UPT ;  /* 0x000000010400788c */ /* 0x000fe2000bf06270 */
[----:B------:R-:W-:Y:S08]  /*92e0*/  BAR.SYNC.DEFER_BLOCKING 0x5, 0x1a0 ;  /* 0x0146800000007b1d */ /* 0x000ff00000010000 */
[----:B------:R-:W-:Y:S05]  /*92f0*/  BRA.U !UP0, `(.L_x_67) ;  /* 0x0000000d08247547 */ /* 0x000fea000b800000 */
[----:B------:R-:W1:Y:S01]  /*9300*/  S2UR UR4, SR_CgaCtaId ;  /* 0x00000000000479c3 */ /* 0x000e620000008800 */
[----:B------:R-:W-:Y:S01]  /*9310*/  UIADD3 UR5, UPT, UPT, -UR7, UR6, URZ ;  /* 0x0000000607057290 */ /* 0x000fe2000fffe1ff */
[C---:B------:R-:W-:Y:S01]  /*9320*/  IMAD.U32 R4, R0.reuse, 0x10000, RZ ;  /* 0x0001000000047824 */ /* 0x040fe200078e00ff */
[----:B------:R-:W-:Y:S01]  /*9330*/  UMOV UR10, 0x400 ;  /* 0x00000400000a7882 */ /* 0x000fe20000000000 */
[----:B------:R-:W-:Y:S01]  /*9340*/  IMAD.SHL.U32 R0, R0, 0x10, RZ ;  /* 0x0000001000007824 */ /* 0x000fe200078e00ff */
[----:B------:R-:W-:Y:S01]  /*9350*/  USHF.L.U32 UR6, UR6, 0xe, URZ ;  /* 0x0000000e06067899 */ /* 0x000fe200080006ff */
[----:B------:R-:W-:Y:S01]  /*9360*/  BSSY B1, `(.L_x_67) ;  /* 0x00000c2000017945 */ /* 0x000fe20003800000 */
[----:B------:R-:W-:Y:S01]  /*9370*/  MOV R3, UR5 ;  /* 0x0000000500037c02 */ /* 0x000fe20008000f00 */
[----:B------:R-:W2:Y:S01]  /*9380*/  S2UR UR27, SR_CgaCtaId ;  /* 0x00000000001b79c3 */ /* 0x000ea20000008800 */
[----:B------:R-:W-:Y:S01]  /*9390*/  LOP3.LUT R0, R0, 0x7f0, RZ, 0xc0, !PT ;  /* 0x000007f000007812 */ /* 0x000fe200078ec0ff */
[----:B------:R-:W-:Y:S01]  /*93a0*/  IMAD.MOV.U32 R132, RZ, RZ, RZ ;  /* 0x000000ffff847224 */ /* 0x000fe200078e00ff */
[----:B------:R-:W-:Y:S01]  /*93b0*/  LOP3.LUT R4, R4, 0x600000, RZ, 0xc0, !PT ;  /* 0x0060000004047812 */ /* 0x000fe200078ec0ff */
[----:B------:R3:W-:Y:S01]  /*93c0*/  STL [R1], R3 ;  /* 0x0000000301007387 */ /* 0x0007e20000100800 */
[----:B------:R-:W-:Y:S01]  /*93d0*/  IMAD.MOV.U32 R2, RZ, RZ, 0x5 ;  /* 0x00000005ff027424 */ /* 0x000fe200078e00ff */
[----:B------:R-:W-:Y:S01]  /*93e0*/  UMOV UR22, 0x400 ;  /* 0x0000040000167882 */ /* 0x000fe20000000000 */
[C---:B------:R-:W-:Y:S01]  /*93f0*/  LOP3.LUT R5, R4.reuse, 0x100, RZ, 0xfc, !PT ;  /* 0x0000010004057812 */ /* 0x040fe200078efcff */
[----:B------:R-:W4:Y:S01]  /*9400*/  S2UR UR26, SR_CgaCtaId ;  /* 0x00000000001a79c3 */ /* 0x000f220000008800 */
[C---:B------:R-:W-:Y:S01]  /*9410*/  LOP3.LUT R6, R4.reuse, 0x120, RZ, 0xfc, !PT ;  /* 0x0000012004067812 */ /* 0x040fe200078efcff */
[----:B------:R-:W-:Y:S01]  /*9420*/  IMAD.U32 R133, RZ, RZ, UR6 ;  /* 0x00000006ff857e24 */ /* 0x000fe2000f8e00ff */
[C---:B------:R-:W-:Y:S01]  /*9430*/  LOP3.LUT R5, R4.reuse, 0x140, RZ, 0xfc, !PT ;  /* 0x0000014004057812 */ /* 0x040fe200078efcff */
[----:B------:R-:W-:Y:S01]  /*9440*/  UMOV UR21, 0x400 ;  /* 0x0000040000157882 */ /* 0x000fe20000000000 */
[----:B------:R-:W-:Y:S01]  /*9450*/  LOP3.LUT R4, R4, 0x160, RZ, 0xfc, !PT ;  /* 0x0000016004047812 */ /* 0x000fe200078efcff */
[----:B------:R-:W-:Y:S01]  /*9460*/  UMOV UR20, 0x400 ;  /* 0x0000040000147882 */ /* 0x000fe20000000000 */
[----:B------:R-:W-:Y:S01]  /*9470*/  UMOV UR19, 0x400 ;  /* 0x0000040000137882 */ /* 0x000fe20000000000 */
[----:B-1----:R-:W-:Y:S01]  /*9480*/  ULEA UR4, UR4, UR10, 0x18 ;  /* 0x0000000a04047291 */ /* 0x002fe2000f8ec0ff */
[----:B------:R-:W1:Y:S01]  /*9490*/  S2UR UR25, SR_CgaCtaId ;  /* 0x00000000001979c3 */ /* 0x000e620000008800 */
[----:B------:R-:W-:Y:S01]  /*94a0*/  UMOV UR18, 0x400 ;  /* 0x0000040000127882 */ /* 0x000fe20000000000 */
[----:B------:R-:W1:Y:S01]  /*94b0*/  LDCU.64 UR14, c[0x0][0x468] ;  /* 0x00008d00ff0e77ac */ /* 0x000e620008000a00 */
[----:B--2---:R-:W-:-:S05]  /*94c0*/  ULEA UR13, UR27, UR22, 0x18 ;  /* 0x000000161b0d7291 */ /* 0x004fca000f8ec0ff */
[----:B------:R-:W2:Y:S01]  /*94d0*/  S2UR UR24, SR_CgaCtaId ;  /* 0x00000000001879c3 */ /* 0x000ea20000008800 */
[----:B---3--:R-:W-:Y:S01]  /*94e0*/  IMAD.U32 R3, RZ, RZ, UR4 ;  /* 0x00000004ff037e24 */ /* 0x008fe2000f8e00ff */
[----:B----4-:R-:W-:-:S06]  /*94f0*/  ULEA UR12, UR26, UR21, 0x18 ;  /* 0x000000151a0c7291 */ /* 0x010fcc000f8ec0ff */
[----:B------:R-:W3:Y:S01]  /*9500*/  S2UR UR23, SR_CgaCtaId ;  /* 0x00000000001779c3 */ /* 0x000ee20000008800 */
[----:B------:R-:W-:-:S05]  /*9510*/  IADD3 R0, PT, PT, R3, R0, RZ ;  /* 0x0000000003007210 */ /* 0x000fca0007ffe0ff */
[----:B------:R4:W-:Y:S01]  /*9520*/  STL [R1+0x4], R0 ;  /* 0x0000040001007387 */ /* 0x0009e20000100800 */
[----:B-1----:R-:W-:Y:S02]  /*9530*/  ULEA UR11, UR25, UR20, 0x18 ;  /* 0x00000014190b7291 */ /* 0x002fe4000f8ec0ff */
[----:B--2---:R-:W-:Y:S02]  /*9540*/  ULEA UR10, UR24, UR19, 0x18 ;  /* 0x00000013180a7291 */ /* 0x004fe4000f8ec0ff */
[----:B---3--:R-:W-:-:S12]  /*9550*/  ULEA UR7, UR23, UR18, 0x18 ;  /* 0x0000001217077291 */ /* 0x008fd8000f8ec0ff */
.L_x_74:
[----:B--2---:R-:W-:Y:S01]  /*9560*/  SHF.L.U32 R4, R132, 0x1f, RZ ;  /* 0x0000001f84047819 */ /* 0x004fe200000006ff */
[----:B------:R-:W-:Y:S03]  /*9570*/  BSSY B0, `(.L_x_68) ;  /* 0x0000003000007945 */ /* 0x000fe60003800000 */
[----:B-1----:R-:W1:Y:S02]  /*9580*/  SYNCS.PHASECHK.TRANS64.TRYWAIT P0, [R3+URZ+0xb0], R4 ;  /* 0x0000b004030075a7 */ /* 0x002e6400080011ff */
[----:B-1----:R-:W-:Y:S05]  /*9590*/  @!P0 BRA `(.L_x_69) ;  /* 0x0000001800688947 */ /* 0x002fea0003800000 */
.L_x_140:
[----:B------:R-:W-:Y:S05]  /*95a0*/  BSYNC B0 ;  /* 0x0000000000007941 */ /* 0x000fea0003800000 */
.L_x_68:
[----:B------:R-:W2:Y:S01]  /*95b0*/  S2R R6, SR_TID.X ;  /* 0x0000000000067919 */ /* 0x000ea20000002100 */
[----:B------:R-:W-:Y:S01]  /*95c0*/  ELECT P0, URZ, PT ;  /* 0x0000000000ff782f */ /* 0x000fe20003800000 */
[----:B----4-:R-:W3:-:S12]  /*95d0*/  S2R R0, SR_TID.X ;  /* 0x0000000000007919 */ /* 0x010ed80000002100 */
[----:B-1----:R-:W-:Y:S02]  /*95e0*/  @P0 IMAD.U32 R3, RZ, RZ, UR13 ;  /* 0x0000000dff030e24 */ /* 0x002fe4000f8e00ff */
[----:B--2---:R-:W-:Y:S02]  /*95f0*/  IMAD.U32 R6, R6, 0x10000, RZ ;  /* 0x0001000006067824 */ /* 0x004fe400078e00ff */
[----:B---3--:R-:W-:-:S03]  /*9600*/  IMAD.U32 R0, R0, 0x10000, RZ ;  /* 0x0001000000007824 */ /* 0x008fc600078e00ff */
[----:B------:R-:W-:Y:S02]  /*9610*/  LOP3.LUT R6, R6, 0x600000, RZ, 0xc0, !PT ;  /* 0x0060000006067812 */ /* 0x000fe400078ec0ff */
[----:B------:R-:W-:Y:S02]  /*9620*/  LOP3.LUT R0, R0, 0x600000, RZ, 0xc0, !PT ;  /* 0x0060000000007812 */ /* 0x000fe400078ec0ff */
[----:B------:R-:W-:Y:S02]  /*9630*/  LOP3.LUT R6, R6, 0x100, RZ, 0xfc, !PT ;  /* 0x0000010006067812 */ /* 0x000fe400078efcff */
[----:B------:R-:W-:Y:S02]  /*9640*/  LOP3.LUT R0, R0, 0x120, RZ, 0xfc, !PT ;  /* 0x0000012000007812 */ /* 0x000fe400078efcff */
[----:B------:R-:W-:Y:S02]  /*9650*/  R2UR UR4, R6 ;  /* 0x00000000060472ca */ /* 0x000fe400000e0000 */
[----:B------:R-:W-:Y:S01]  /*9660*/  R2UR UR6, R0 ;  /* 0x00000000000672ca */ /* 0x000fe200000e0000 */
[----:B------:R-:W1:Y:S01]  /*9670*/  S2R R6, SR_TID.X ;  /* 0x0000000000067919 */ /* 0x000e620000002100 */
[----:B------:R-:W2:Y:S09]  /*9680*/  S2R R0, SR_TID.X ;  /* 0x0000000000007919 */ /* 0x000eb20000002100 */
[----:B------:R-:W-:Y:S02]  /*9690*/  LDTM.x32 R100, tmem[UR4] ;  /* 0x00000004006479ee */ /* 0x000fe400082c0000 */
[----:B------:R-:W-:Y:S01]  /*96a0*/  LDTM.x32 R68, tmem[UR6] ;  /* 0x00000006004479ee */ /* 0x000fe200082c0000 */
[----:B-1----:R-:W-:-:S02]  /*96b0*/  IMAD.U32 R6, R6, 0x10000, RZ ;  /* 0x0001000006067824 */ /* 0x002fc400078e00ff */
[----:B--2---:R-:W-:-:S03]  /*96c0*/  IMAD.U32 R0, R0, 0x10000, RZ ;  /* 0x0001000000007824 */ /* 0x004fc600078e00ff */
[----:B------:R-:W-:Y:S02]  /*96d0*/  LOP3.LUT R6, R6, 0x600000, RZ, 0xc0, !PT ;  /* 0x0060000006067812 */ /* 0x000fe400078ec0ff */
[----:B------:R-:W-:Y:S02]  /*96e0*/  LOP3.LUT R0, R0, 0x600000, RZ, 0xc0, !PT ;  /* 0x0060000000007812 */ /* 0x000fe400078ec0ff */
[----:B------:R-:W-:Y:S02]  /*96f0*/  LOP3.LUT R6, R6, 0x140, RZ, 0xfc, !PT ;  /* 0x0000014006067812 */ /* 0x000fe400078efcff */
[----:B------:R-:W-:Y:S02]  /*9700*/  LOP3.LUT R0, R0, 0x160, RZ, 0xfc, !PT ;  /* 0x0000016000007812 */ /* 0x000fe400078efcff */
[----:B------:R-:W-:Y:S02]  /*9710*/  R2UR UR5, R6 ;  /* 0x00000000060572ca */ /* 0x000fe400000e0000 */
[----:B------:R-:W-:Y:S01]  /*9720*/  R2UR UR4, R0 ;  /* 0x00000000000472ca */ /* 0x000fe200000e0000 */
[----:B------:R-:W-:-:S10]  /*9730*/  @P0 IMAD.MOV.U32 R0, RZ, RZ, 0x1 ;  /* 0x00000001ff000424 */ /* 0x000fd400078e00ff */
[----:B------:R-:W-:Y:S02]  /*9740*/  LDTM.x32 R36, tmem[UR5] ;  /* 0x00000005002479ee */ /* 0x000fe400082c0000 */
[----:B------:R-:W1:Y:S01]  /*9750*/  LDTM.x32 R4, tmem[UR4] ;  /* 0x00000004000479ee */ /* 0x000e6200082c0000 */
[----:B------:R-:W-:Y:S01]  /*9760*/  NOP ;  /* 0x0000000000007918 */ /* 0x000fe20000000000 */
[----:B-1----:R-:W-:Y:S01]  /*9770*/  NOP ;  /* 0x0000000000007918 */ /* 0x002fe20000000000 */
[----:B------:R1:W-:Y:S02]  /*9780*/  @P0 SYNCS.ARRIVE.TRANS64.ART0 RZ, [R3+URZ+0xb8], R0 ;  /* 0x0000b80003ff09a7 */ /* 0x0003e400085000ff */
[----:B-1----:R-:W2:Y:S04]  /*9790*/  LDL R0, [R1+0x4] ;  /* 0x0000040001007983 */ /* 0x002ea80000100800 */
[----:B--2---:R1:W-:Y:S04]  /*97a0*/  STS.128 [R0+0x30c00], R100 ;  /* 0x030c006400007388 */ /* 0x0043e80000000c00 */
[----:B-1----:R-:W2:Y:S01]  /*97b0*/  LDL.LU R103, [R1] ;  /* 0x0000000001677983 */ /* 0x002ea20000300800 */
[----:B------:R-:W-:-:S03]  /*97c0*/  IADD3 R101, P0, PT, R133, UR8, RZ ;  /* 0x0000000885657c10 */ /* 0x000fc6000ff1e0ff */
[----:B------:R1:W-:Y:S01]  /*97d0*/  STS.128 [R0+0x31400], R104 ;  /* 0x0314006800007388 */ /* 0x0003e20000000c00 */
[----:B------:R-:W-:Y:S01]  /*97e0*/  LEA R100, P1, R101, UR14, 0x2 ;  /* 0x0000000e65647c11 */ /* 0x000fe2000f8210ff */
[----:B-1----:R-:W-:Y:S02]  /*97f0*/  IMAD.MOV.U32 R107, RZ, RZ, R0 ;  /* 0x000000ffff6b7224 */ /* 0x002fe400078e0000 */
[----:B------:R-:W1:Y:S03]  /*9800*/  S2R R0, SR_TID.X ;  /* 0x0000000000007919 */ /* 0x000e660000002100 */
[----:B------:R3:W-:Y:S04]  /*9810*/  STS.128 [R107+0x31c00], R108 ;  /* 0x031c006c6b007388 */ /* 0x0007e80000000c00 */
[----:B------:R3:W-:Y:S04]  /*9820*/  STS.128 [R107+0x32400], R112 ;  /* 0x032400706b007388 */ /* 0x0007e80000000c00 */
[----:B------:R3:W-:Y:S04]  /*9830*/  STS.128 [R107+0x32c00], R116 ;  /* 0x032c00746b007388 */ /* 0x0007e80000000c00 */
[----:B------:R3:W-:Y:S04]  /*9840*/  STS.128 [R107+0x33400], R120 ;  /* 0x033400786b007388 */ /* 0x0007e80000000c00 */
[----:B------:R3:W-:Y:S04]  /*9850*/  STS.128 [R107+0x33c00], R124 ;  /* 0x033c007c6b007388 */ /* 0x0007e80000000c00 */
[----:B------:R3:W-:Y:S01]  /*9860*/  STS.128 [R107+0x34400], R128 ;  /* 0x034400806b007388 */ /* 0x0007e20000000c00 */
[----:B------:R4:W-:Y:S06]  /*9870*/  MEMBAR.ALL.CTA ;  /* 0x0000000000007992 */ /* 0x0009ec0000008000 */
[----:B----4-:R-:W4:Y:S01]  /*9880*/  FENCE.VIEW.ASYNC.S ;  /* 0x00000000000073c6 */ /* 0x010f220000000000 */
[----:B-1----:R-:W-:-:S04]  /*9890*/  SHF.R.U32.HI R0, RZ, 0x5, R0 ;  /* 0x00000005ff007819 */ /* 0x002fc80000011600 */
[----:B------:R-:W-:Y:S01]  /*98a0*/  LOP3.LUT R0, R0, 0x3, RZ, 0xc0, !PT ;  /* 0x0000000300007812 */ /* 0x000fe200078ec0ff */
[----:B----4-:R-:W-:Y:S03]  /*98b0*/  BAR.SYNC.DEFER_BLOCKING 0x4, 0x80 ;  /* 0x0102000000007b1d */ /* 0x010fe60000010000 */
[----:B------:R-:W-:Y:S02]  /*98c0*/  ISETP.NE.AND P2, PT, R0, RZ, PT ;  /* 0x000000ff0000720c */ /* 0x000fe40003f45270 */
[----:B------:R-:W-:-:S04]  /*98d0*/  LEA.HI.X.SX32 R0, R133, UR16, 0x1, P0 ;  /* 0x0000001085007c11 */ /* 0x000fc800080f0eff */
[----:B------:R-:W-:Y:S01]  /*98e0*/  LEA.HI.X R101, R101, UR15, R0, 0x2, P1 ;  /* 0x0000000f65657c11 */ /* 0x000fe200088f1400 */
[----:B--2---:R-:W-:-:S05]  /*98f0*/  VIADD R103, R103, 0x1 ;  /* 0x0000000167677836 */ /* 0x004fca0000000000 */
[----:B------:R3:W-:Y:S01]  /*9900*/  STL [R1], R103 ;  /* 0x0000006701007387 */ /* 0x0007e20000100800 */
[----:B------:R-:W-:Y:S01]  /*9910*/  ISETP.NE.AND P0, PT, R103, RZ, PT ;  /* 0x000000ff6700720c */ /* 0x000fe20003f05270 */
[----:B------:R-:W-:-:S12]  /*9920*/  @P2 BRA `(.L_x_70) ;  /* 0x0000000000282947 */ /* 0x000fd80003800000 */
[----:B------:R-:W-:-:S13]  /*9930*/  ELECT P1, URZ, PT ;  /* 0x0000000000ff782f */ /* 0x000fda0003820000 */
[----:B------:R-:W-:Y:S01]  /*9940*/  @P1 R2UR.BROADCAST UR4, R100 ;  /* 0x00000000640412ca */ /* 0x000fe200008e0000 */
[----:B------:R-:W-:Y:S01]  /*9950*/  UMOV UR17, 0x400 ;  /* 0x0000040000117882 */ /* 0x000fe20000000000 */
[----:B------:R-:W-:Y:S01]  /*9960*/  @P1 R2UR.BROADCAST UR5, R101 ;  /* 0x00000000650512ca */ /* 0x000fe200008e0000 */
[----:B------:R-:W-:-:S04]  /*9970*/  @P1 IMAD.U32 R3, RZ, RZ, UR12 ;  /* 0x0000000cff031e24 */ /* 0x000fc8000f8e00ff */
[----:B------:R-:W-:-:S05]  /*9980*/  @P1 VIADD R0, R3, 0x30c00 ;  /* 0x00030c0003001836 */ /* 0x000fca0000000000 */
[----:B------:R-:W-:-:S13]  /*9990*/  @P1 R2UR.BROADCAST UR6, R0 ;  /* 0x00000000000612ca */ /* 0x000fda00008e0000 */
[----:B------:R1:W-:Y:S01]  /*99a0*/  UBLKRED.G.S.ADD.F32.RN [UR4], [UR6], UR17 ;  /* 0x00000004060073bb */ /* 0x0003e200080a0411 */
[----:B------:R0:W-:Y:S01]  /*99b0*/  UTMACMDFLUSH ;  /* 0x00000000000079b7 */ /* 0x0001e20000000000 */
[----:B-1----:R-:W-:-:S04]  /*99c0*/  DEPBAR.LE SB0, 0x1 ;  /* 0x000080400000791a */ /* 0x002fc80000000000 */
.L_x_70:
[----:B------:R-:W-:Y:S01]  /*99d0*/  BAR.SYNC.DEFER_BLOCKING 0x4, 0x80 ;  /* 0x0102000000007b1d */ /* 0x000fe20000010000 */
[----:B---3--:R-:W-:-:S05]  /*99e0*/  VIADD R103, R2, 0xfffffffe ;  /* 0xfffffffe02677836 */ /* 0x008fca0000000000 */
[----:B------:R-:W-:-:S04]  /*99f0*/  LEA.HI R0, R103, R103, RZ, 0x1 ;  /* 0x0000006767007211 */ /* 0x000fc800078f08ff */
[----:B------:R-:W-:-:S04]  /*9a00*/  LOP3.LUT R0, R0, 0xfffffffe, RZ, 0xc0, !PT ;  /* 0xfffffffe00007812 */ /* 0x000fc800078ec0ff */
[----:B------:R-:W-:-:S05]  /*9a10*/  IADD3 R0, PT, PT, R103, -R0, RZ ;  /* 0x8000000067007210 */ /* 0x000fca0007ffe0ff */
[----:B------:R-:W-:-:S05]  /*9a20*/  IMAD R102, R0, 0x4000, R107 ;  /* 0x0000400000667824 */ /* 0x000fca00078e026b */
[----:B------:R1:W-:Y:S04]  /*9a30*/  STS.128 [R102+0x30c00], R68 ;  /* 0x030c004466007388 */ /* 0x0003e80000000c00 */
[----:B------:R1:W-:Y:S04]  /*9a40*/  STS.128 [R102+0x31400], R72 ;  /* 0x0314004866007388 */ /* 0x0003e80000000c00 */
[----:B------:R1:W-:Y:S04]  /*9a50*/  STS.128 [R102+0x31c00], R76 ;  /* 0x031c004c66007388 */ /* 0x0003e80000000c00 */
[----:B------:R1:W-:Y:S04]  /*9a60*/  STS.128 [R102+0x32400], R80 ;  /* 0x0324005066007388 */ /* 0x0003e80000000c00 */
[----:B------:R1:W-:Y:S04]  /*9a70*/  STS.128 [R102+0x32c00], R84 ;  /* 0x032c005466007388 */ /* 0x0003e80000000c00 */
[----:B------:R1:W-:Y:S04]  /*9a80*/  STS.128 [R102+0x33400], R88 ;  /* 0x0334005866007388 */ /* 0x0003e80000000c00 */
[----:B------:R1:W-:Y:S04]  /*9a90*/  STS.128 [R102+0x33c00], R92 ;  /* 0x033c005c66007388 */ /* 0x0003e80000000c00 */
[----:B------:R1:W-:Y:S01]  /*9aa0*/  STS.128 [R102+0x34400], R96 ;  /* 0x0344006066007388 */ /* 0x0003e20000000c00 */
[----:B------:R2:W-:Y:S06]  /*9ab0*/  MEMBAR.ALL.CTA ;  /* 0x0000000000007992 */ /* 0x0005ec0000008000 */
[----:B--2---:R-:W2:Y:S02]  /*9ac0*/  FENCE.VIEW.ASYNC.S ;  /* 0x00000000000073c6 */ /* 0x004ea40000000000 */
[----:B--2---:R-:W-:Y:S06]  /*9ad0*/  BAR.SYNC.DEFER_BLOCKING 0x4, 0x80 ;  /* 0x0102000000007b1d */ /* 0x004fec0000010000 */
[----:B------:R-:W-:Y:S05]  /*9ae0*/  @P2 BRA `(.L_x_71) ;  /* 0x0000000000342947 */ /* 0x000fea0003800000 */
[----:B------:R-:W-:Y:S01]  /*9af0*/  ELECT P3, URZ, PT ;  /* 0x0000000000ff782f */ /* 0x000fe20003860000 */
[----:B------:R-:W-:-:S12]  /*9b00*/  UMOV UR17, 0x400 ;  /* 0x0000040000117882 */ /* 0x000fd80000000000 */
[----:B------:R-:W-:Y:S01]  /*9b10*/  @P3 IMAD.U32 R3, RZ, RZ, UR11 ;  /* 0x0000000bff033e24 */ /* 0x000fe2000f8e00ff */
[----:B-1----:R-:W-:-:S03]  /*9b20*/  @P3 IADD3 R68, P1, PT, R100, 0x4000, RZ ;  /* 0x0000400064443810 */ /* 0x002fc60007f3e0ff */
[----:B------:R-:W-:Y:S01]  /*9b30*/  @P3 IMAD R0, R0, 0x4000, R3 ;  /* 0x0000400000003824 */ /* 0x000fe200078e0203 */
[----:B------:R-:W-:Y:S01]  /*9b40*/  @P3 R2UR.BROADCAST UR4, R68 ;  /* 0x00000000440432ca */ /* 0x000fe200008e0000 */
[----:B------:R-:W-:Y:S02]  /*9b50*/  @P3 IMAD.X R69, RZ, RZ, R101, P1 ;  /* 0x000000ffff453224 */ /* 0x000fe400008e0665 */
[----:B------:R-:W-:-:S03]  /*9b60*/  @P3 VIADD R0, R0, 0x30c00 ;  /* 0x00030c0000003836 */ /* 0x000fc60000000000 */
[----:B------:R-:W-:Y:S02]  /*9b70*/  @P3 R2UR.BROADCAST UR5, R69 ;  /* 0x00000000450532ca */ /* 0x000fe400008e0000 */
[----:B------:R-:W-:-:S13]  /*9b80*/  @P3 R2UR.BROADCAST UR6, R0 ;  /* 0x00000000000632ca */ /* 0x000fda00008e0000 */
[----:B------:R2:W-:Y:S01]  /*9b90*/  UBLKRED.G.S.ADD.F32.RN [UR4], [UR6], UR17 ;  /* 0x00000004060073bb */ /* 0x0005e200080a0411 */
[----:B------:R0:W-:Y:S01]  /*9ba0*/  UTMACMDFLUSH ;  /* 0x00000000000079b7 */ /* 0x0001e20000000000 */
[----:B--2---:R-:W-:-:S04]  /*9bb0*/  DEPBAR.LE SB0, 0x1 ;  /* 0x000080400000791a */ /* 0x004fc80000000000 */
.L_x_71:
[----:B------:R-:W-:Y:S06]  /*9bc0*/  BAR.SYNC.DEFER_BLOCKING 0x4, 0x80 ;  /* 0x0102000000007b1d */ /* 0x000fec0000010000 */
        /* <DEDUP_REMOVED lines=9> */
[----:B---3--:R-:W3:Y:S02]  /*9c60*/  FENCE.VIEW.ASYNC.S ;  /* 0x00000000000073c6 */ /* 0x008ee40000000000 */
[----:B---3--:R-:W-:Y:S06]  /*9c70*/  BAR.SYNC.DEFER_BLOCKING 0x4, 0x80 ;  /* 0x0102000000007b1d */ /* 0x008fec0000010000 */
[----:B------:R-:W-:Y:S05]  /*9c80*/  @P2 BRA `(.L_x_72) ;  /* 0x0000000000302947 */ /* 0x000fea0003800000 */
[----:B------:R-:W-:Y:S01]  /*9c90*/  ELECT P3, URZ, PT ;  /* 0x0000000000ff782f */ /* 0x000fe20003860000 */
[----:B------:R-:W-:-:S12]  /*9ca0*/  UMOV UR17, 0x400 ;  /* 0x0000040000117882 */ /* 0x000fd80000000000 */
[----:B--2---:R-:W-:Y:S01]  /*9cb0*/  @P3 IADD3 R36, P1, PT, R100, 0x8000, RZ ;  /* 0x0000800064243810 */ /* 0x004fe20007f3e0ff */
[----:B------:R-:W-:-:S03]  /*9cc0*/  @P3 IMAD.U32 R3, RZ, RZ, UR10 ;  /* 0x0000000aff033e24 */ /* 0x000fc6000f8e00ff */
[----:B------:R-:W-:Y:S01]  /*9cd0*/  @P3 R2UR.BROADCAST UR4, R36 ;  /* 0x00000000240432ca */ /* 0x000fe200008e0000 */
[----:B------:R-:W-:Y:S02]  /*9ce0*/  @P3 IMAD.X R37, RZ, RZ, R101, P1 ;  /* 0x000000ffff253224 */ /* 0x000fe400008e0665 */
[----:B------:R-:W-:-:S03]  /*9cf0*/  @P3 VIADD R0, R3, 0x30c00 ;  /* 0x00030c0003003836 */ /* 0x000fc60000000000 */
[----:B------:R-:W-:Y:S02]  /*9d00*/  @P3 R2UR.BROADCAST UR5, R37 ;  /* 0x00000000250532ca */ /* 0x000fe400008e0000 */
[----:B------:R-:W-:-:S13]  /*9d10*/  @P3 R2UR.BROADCAST UR6, R0 ;  /* 0x00000000000632ca */ /* 0x000fda00008e0000 */
[----:B------:R3:W-:Y:S01]  /*9d20*/  UBLKRED.G.S.ADD.F32.RN [UR4], [UR6], UR17 ;  /* 0x00000004060073bb */ /* 0x0007e200080a0411 */
[----:B------:R0:W-:Y:S01]  /*9d30*/  UTMACMDFLUSH ;  /* 0x00000000000079b7 */ /* 0x0001e20000000000 */
[----:B---3--:R-:W-:-:S04]  /*9d40*/  DEPBAR.LE SB0, 0x1 ;  /* 0x000080400000791a */ /* 0x008fc80000000000 */
.L_x_72:
[----:B------:R-:W-:Y:S01]  /*9d50*/  BAR.SYNC.DEFER_BLOCKING 0x4, 0x80 ;  /* 0x0102000000007b1d */ /* 0x000fe20000010000 */
[----:B--2---:R-:W-:-:S04]  /*9d60*/  LEA.HI R37, R2, R2, RZ, 0x1 ;  /* 0x0000000202257211 */ /* 0x004fc800078f08ff */
[----:B------:R-:W-:-:S05]  /*9d70*/  LOP3.LUT R37, R37, 0xfffffffe, RZ, 0xc0, !PT ;  /* 0xfffffffe25257812 */ /* 0x000fca00078ec0ff */
[----:B------:R-:W-:-:S04]  /*9d80*/  IMAD.IADD R0, R2, 0x1, -R37 ;  /* 0x0000000102007824 */ /* 0x000fc800078e0a25 */
        /* <DEDUP_REMOVED lines=15> */
[----:B------:R-:W-:Y:S01]  /*9e80*/  @P2 IMAD.U32 R3, RZ, RZ, UR7 ;  /* 0x00000007ff032e24 */ /* 0x000fe2000f8e00ff */
[----:B--2---:R-:W-:-:S03]  /*9e90*/  @P2 IADD3 R4, P1, PT, R100, 0xc000, RZ ;  /* 0x0000c00064042810 */ /* 0x004fc60007f3e0ff */
        /* <DEDUP_REMOVED lines=9> */
.L_x_73:
[----:B------:R-:W-:Y:S01]  /*9f30*/  BAR.SYNC.DEFER_BLOCKING 0x4, 0x80 ;  /* 0x0102000000007b1d */ /* 0x000fe20000010000 */
[----:B------:R-:W-:Y:S01]  /*9f40*/  VIADD R2, R2, 0x4 ;  /* 0x0000000402027836 */ /* 0x000fe20000000000 */
[----:B------:R-:W-:Y:S02]  /*9f50*/  IADD3 R133, PT, PT, R133, 0x4000, RZ ;  /* 0x0000400085857810 */ /* 0x000fe40007ffe0ff */
[----:B------:R-:W-:Y:S02]  /*9f60*/  LOP3.LUT R132, R132, 0x1, RZ, 0x3c, !PT ;  /* 0x0000000184847812 */ /* 0x000fe400078e3cff */
[----:B------:R-:W-:Y:S05]  /*9f70*/  @P0 BRA `(.L_x_74) ;  /* 0xfffffff400780947 */ /* 0x000fea000383ffff */
[----:B------:R-:W-:Y:S05]  /*9f80*/  BSYNC B1 ;  /* 0x0000000000017941 */ /* 0x000fea0003800000 */
.L_x_67:
[----:B------:R-:W3:Y:S02]  /*9f90*/  S2R R0, SR_TID.X ;  /* 0x0000000000007919 */ /* 0x000ee40000002100 */
[----:B---3--:R-:W-:-:S04]  /*9fa0*/  SHF.R.U32.HI R0, RZ, 0x5, R0 ;  /* 0x00000005ff007819 */ /* 0x008fc80000011600 */
[----:B------:R-:W-:-:S04]  /*9fb0*/  LOP3.LUT R0, R0, 0x3, RZ, 0xc0, !PT ;  /* 0x0000000300007812 */ /* 0x000fc800078ec0ff */
[----:B------:R-:W-:-:S13]  /*9fc0*/  ISETP.NE.AND P0, PT, R0, RZ, PT ;  /* 0x000000ff0000720c */ /* 0x000fda0003f05270 */
[----:B------:R-:W-:Y:S05]  /*9fd0*/  @P0 BRA `(.L_x_75) ;  /* 0x0000000000040947 */ /* 0x000fea0003800000 */
[----:B------:R-:W-:-:S04]  /*9fe0*/  DEPBAR.LE SB0, 0x0 ;  /* 0x000080000000791a */ /* 0x000fc80000000000 */
.L_x_75:
[----:B------:R-:W-:Y:S06]  /*9ff0*/  BAR.SYNC.DEFER_BLOCKING 0x4, 0x80 ;  /* 0x0102000000007b1d */ /* 0x000fec0000010000 */
[----:B------:R-:W-:-:S04]  /*a000*/  DEPBAR.LE SB0, 0x0 ;  /* 0x000080000000791a */ /* 0x000fc80000000000 */
[----:B------:R-:W-:Y:S06]  /*a010*/  BAR.ARV 0x5, 0x1a0 ;  /* 0x0146800000007b1d */ /* 0x000fec0000002000 */
[----:B------:R-:W-:Y:S05]  /*a020*/  EXIT ;  /* 0x000000000000794d */ /* 0x000fea0003800000 */
.L_x_14:
[----:B------:R-:W-:Y:S02]  /*a030*/  MOV R3, UR49 ;  /* 0x0000003100037c02 */ /* 0x000fe40008000f00 */
[----:B------:R-:W-:Y:S02]  /*a040*/  MOV R6, 0x80000000 ;  /* 0x8000000000067802 */ /* 0x000fe40000000f00 */
[----:B------:R-:W-:-:S07]  /*a050*/  MOV R7, 0x80000000 ;  /* 0x8000000000077802 */ /* 0x000fce0000000f00 */
.L_x_76:
[----:B-1----:R1:W2:Y:S02]  /*a060*/  SYNCS.PHASECHK.TRANS64.TRYWAIT P0, [R3+URZ+0x10], R7 ;  /* 0x00001007030075a7 */ /* 0x0022a400080011ff */
[----:B--2---:R-:W-:Y:S05]  /*a070*/  @!P0 NANOSLEEP.SYNCS 0x989680 ;  /* 0x009896800000895d */ /* 0x004fea0003900000 */
[----:B------:R-:W2:Y:S02]  /*a080*/  @!P0 SYNCS.PHASECHK.TRANS64 P0, [R3+URZ+0x10], R7 ;  /* 0x00001007030085a7 */ /* 0x000ea400080010ff */
[----:B--2---:R-:W-:Y:S05]  /*a090*/  @!P0 BRA `(.L_x_76) ;  /* 0xfffffffc00f08947 */ /* 0x004fea000383ffff */
[----:B------:R-:W-:Y:S05]  /*a0a0*/  BRA `(.L_x_77) ;  /* 0xffffff6c00247947 */ /* 0x000fea000383ffff */
.L_x_15:
[----:B------:R-:W-:Y:S01]  /*a0b0*/  HFMA2 R6, -RZ, RZ, -0.0 , 0 ;  /* 0x80000000ff067431 */ /* 0x000fe200000001ff */
[----:B------:R-:W-:Y:S02]  /*a0c0*/  MOV R3, UR49 ;  /* 0x0000003100037c02 */ /* 0x000fe40008000f00 */
[----:B------:R-:W-:-:S07]  /*a0d0*/  MOV R7, 0x80000000 ;  /* 0x8000000000077802 */ /* 0x000fce0000000f00 */
.L_x_78:
[----:B-1----:R1:W2:Y:S02]  /*a0e0*/  SYNCS.PHASECHK.TRANS64.TRYWAIT P0, [R3+URZ+0x40], R7 ;  /* 0x00004007030075a7 */ /* 0x0022a400080011ff */
[----:B--2---:R-:W-:Y:S05]  /*a0f0*/  @!P0 NANOSLEEP.SYNCS 0x989680 ;  /* 0x009896800000895d */ /* 0x004fea0003900000 */
[----:B------:R-:W2:Y:S02]  /*a100*/  @!P0 SYNCS.PHASECHK.TRANS64 P0, [R3+URZ+0x40], R7 ;  /* 0x00004007030085a7 */ /* 0x000ea400080010ff */
[----:B--2---:R-:W-:Y:S05]  /*a110*/  @!P0 BRA `(.L_x_78) ;  /* 0xfffffffc00f08947 */ /* 0x004fea000383ffff */
[----:B------:R-:W-:Y:S05]  /*a120*/  BRA `(.L_x_79) ;  /* 0xffffff6c00ac7947 */ /* 0x000fea000383ffff */
.L_x_16:
[----:B------:R-:W-:Y:S01]  /*a130*/  HFMA2 R6, -RZ, RZ, -0.0 , 0 ;  /* 0x80000000ff067431 */ /* 0x000fe200000001ff */
[----:B------:R-:W-:Y:S02]  /*a140*/  MOV R3, UR49 ;  /* 0x0000003100037c02 */ /* 0x000fe40008000f00 */
[----:B------:R-:W-:-:S07]  /*a150*/  MOV R7, 0x80000000 ;  /* 0x8000000000077802 */ /* 0x000fce0000000f00 */
.L_x_80:
[----:B-1----:R1:W2:Y:S02]  /*a160*/  SYNCS.PHASECHK.TRANS64.TRYWAIT P0, [R3+URZ+0x28], R7 ;  /* 0x00002807030075a7 */ /* 0x0022a400080011ff */
[----:B--2---:R-:W-:Y:S05]  /*a170*/  @!P0 NANOSLEEP.SYNCS 0x989680 ;  /* 0x009896800000895d */ /* 0x004fea0003900000 */
[----:B------:R-:W2:Y:S02]  /*a180*/  @!P0 SYNCS.PHASECHK.TRANS64 P0, [R3+URZ+0x28], R7 ;  /* 0x00002807030085a7 */ /* 0x000ea400080010ff */
[----:B--2---:R-:W-:Y:S05]  /*a190*/  @!P0 BRA `(.L_x_80) ;  /* 0xfffffffc00f08947 */ /* 0x004fea000383ffff */
[----:B------:R-:W-:Y:S05]  /*a1a0*/  BRA `(.L_x_81) ;  /* 0xffffff6c00fc7947 */ /* 0x000fea000383ffff */
.L_x_17:
[----:B------:R-:W-:Y:S01]  /*a1b0*/  HFMA2 R4, -RZ, RZ, -0.0 , 0 ;  /* 0x80000000ff047431 */ /* 0x000fe200000001ff */
[----:B------:R-:W-:Y:S02]  /*a1c0*/  MOV R3, UR49 ;  /* 0x0000003100037c02 */ /* 0x000fe40008000f00 */
[----:B------:R-:W-:-:S07]  /*a1d0*/  MOV R5, 0x80000000 ;  /* 0x8000000000057802 */ /* 0x000fce0000000f00 */
.L_x_82:
[----:B-1----:R1:W2:Y:S02]  /*a1e0*/  SYNCS.PHASECHK.TRANS64.TRYWAIT P0, [R3+URZ+0x58], R5 ;  /* 0x00005805030075a7 */ /* 0x0022a400080011ff */
[----:B--2---:R-:W-:Y:S05]  /*a1f0*/  @!P0 NANOSLEEP.SYNCS 0x989680 ;  /* 0x009896800000895d */ /* 0x004fea0003900000 */
[----:B------:R-:W2:Y:S02]  /*a200*/  @!P0 SYNCS.PHASECHK.TRANS64 P0, [R3+URZ+0x58], R5 ;  /* 0x00005805030085a7 */ /* 0x000ea400080010ff */
[----:B--2---:R-:W-:Y:S05]  /*a210*/  @!P0 BRA `(.L_x_82) ;  /* 0xfffffffc00f08947 */ /* 0x004fea000383ffff */
[----:B------:R-:W-:Y:S05]  /*a220*/  BRA `(.L_x_83) ;  /* 0xffffff7000847947 */ /* 0x000fea000383ffff */
.L_x_19:
[----:B------:R-:W-:Y:S02]  /*a230*/  MOV R3, UR33 ;  /* 0x0000002100037c02 */ /* 0x000fe40008000f00 */
[-C--:B------:R-:W-:Y:S02]  /*a240*/  MOV R8, R5.reuse ;  /* 0x0000000500087202 */ /* 0x080fe40000000f00 */
[----:B------:R-:W-:-:S07]  /*a250*/  MOV R9, R5 ;  /* 0x0000000500097202 */ /* 0x000fce0000000f00 */
.L_x_84:
[----:B-1----:R1:W2:Y:S02]  /*a260*/  SYNCS.PHASECHK.TRANS64.TRYWAIT P0, [R3+URZ+0x10], R9 ;  /* 0x00001009030075a7 */ /* 0x0022a400080011ff */
[----:B--2---:R-:W-:Y:S05]  /*a270*/  @!P0 NANOSLEEP.SYNCS 0x989680 ;  /* 0x009896800000895d */ /* 0x004fea0003900000 */
[----:B------:R-:W2:Y:S02]  /*a280*/  @!P0 SYNCS.PHASECHK.TRANS64 P0, [R3+URZ+0x10], R9 ;  /* 0x00001009030085a7 */ /* 0x000ea400080010ff */
[----:B--2---:R-:W-:Y:S05]  /*a290*/  @!P0 BRA `(.L_x_84) ;  /* 0xfffffffc00f08947 */ /* 0x004fea000383ffff */
[----:B------:R-:W-:Y:S05]  /*a2a0*/  BRA `(.L_x_85) ;  /* 0xffffff74004c7947 */ /* 0x000fea000383ffff */
.L_x_20:
[----:B------:R-:W-:Y:S02]  /*a2b0*/  MOV R3, UR33 ;  /* 0x0000002100037c02 */ /* 0x000fe40008000f00 */
[-C--:B------:R-:W-:Y:S02]  /*a2c0*/  MOV R8, R5.reuse ;  /* 0x0000000500087202 */ /* 0x080fe40000000f00 */
[----:B------:R-:W-:-:S07]  /*a2d0*/  MOV R9, R5 ;  /* 0x0000000500097202 */ /* 0x000fce0000000f00 */
.L_x_86:
[----:B-1----:R1:W2:Y:S02]  /*a2e0*/  SYNCS.PHASECHK.TRANS64.TRYWAIT P0, [R3+URZ+0x40], R9 ;  /* 0x00004009030075a7 */ /* 0x0022a400080011ff */
[----:B--2---:R-:W-:Y:S05]  /*a2f0*/  @!P0 NANOSLEEP.SYNCS 0x989680 ;  /* 0x009896800000895d */ /* 0x004fea0003900000 */
[----:B------:R-:W2:Y:S02]  /*a300*/  @!P0 SYNCS.PHASECHK.TRANS64 P0, [R3+URZ+0x40], R9 ;  /* 0x00004009030085a7 */ /* 0x000ea400080010ff */
[----:B--2---:R-:W-:Y:S05]  /*a310*/  @!P0 BRA `(.L_x_86) ;  /* 0xfffffffc00f08947 */ /* 0x004fea000383ffff */
[----:B------:R-:W-:Y:S05]  /*a320*/  BRA `(.L_x_87) ;  /* 0xffffff74006c7947 */ /* 0x000fea000383ffff */
.L_x_21:
[----:B------:R-:W-:Y:S02]  /*a330*/  MOV R3, UR49 ;  /* 0x0000003100037c02 */ /* 0x000fe40008000f00 */
[-C--:B------:R-:W-:Y:S02]  /*a340*/  MOV R8, R5.reuse ;  /* 0x0000000500087202 */ /* 0x080fe40000000f00 */
[----:B------:R-:W-:-:S07]  /*a350*/  MOV R9, R5 ;  /* 0x0000000500097202 */ /* 0x000fce0000000f00 */
.L_x_88:
[----:B-1----:R1:W2:Y:S02]  /*a360*/  SYNCS.PHASECHK.TRANS64.TRYWAIT P0, [R3+URZ+0x28], R9 ;  /* 0x00002809030075a7 */ /* 0x0022a400080011ff */
[----:B--2---:R-:W-:Y:S05]  /*a370*/  @!P0 NANOSLEEP.SYNCS 0x989680 ;  /* 0x009896800000895d */ /* 0x004fea0003900000 */
[----:B------:R-:W2:Y:S02]  /*a380*/  @!P0 SYNCS.PHASECHK.TRANS64 P0, [R3+URZ+0x28], R9 ;  /* 0x00002809030085a7 */ /* 0x000ea400080010ff */
[----:B--2---:R-:W-:Y:S05]  /*a390*/  @!P0 BRA `(.L_x_88) ;  /* 0xfffffffc00f08947 */ /* 0x004fea000383ffff */
[----:B------:R-:W-:Y:S05]  /*a3a0*/  BRA `(.L_x_89) ;  /* 0xffffff74008c7947 */ /* 0x000fea000383ffff */
.L_x_22:
[----:B------:R-:W-:Y:S02]  /*a3b0*/  MOV R3, UR49 ;  /* 0x0000003100037c02 */ /* 0x000fe40008000f00 */
[-C--:B------:R-:W-:Y:S02]  /*a3c0*/  MOV R8, R5.reuse ;  /* 0x0000000500087202 */ /* 0x080fe40000000f00 */
[----:B------:R-:W-:-:S07]  /*a3d0*/  MOV R9, R5 ;  /* 0x0000000500097202 */ /* 0x000fce0000000f00 */
.L_x_90:
[----:B-1----:R1:W2:Y:S02]  /*a3e0*/  SYNCS.PHASECHK.TRANS64.TRYWAIT P0, [R3+URZ+0x58], R9 ;  /* 0x00005809030075a7 */ /* 0x0022a400080011ff */
[----:B--2---:R-:W-:Y:S05]  /*a3f0*/  @!P0 NANOSLEEP.SYNCS 0x989680 ;  /* 0x009896800000895d */ /* 0x004fea0003900000 */
[----:B------:R-:W2:Y:S02]  /*a400*/  @!P0 SYNCS.PHASECHK.TRANS64 P0, [R3+URZ+0x58], R9 ;  /* 0x00005809030085a7 */ /* 0x000ea400080010ff */
[----:B--2---:R-:W-:Y:S05]  /*a410*/  @!P0 BRA `(.L_x_90) ;  /* 0xfffffffc00f08947 */ /* 0x004fea000383ffff */
[----:B------:R-:W-:Y:S05]  /*a420*/  BRA `(.L_x_91) ;  /* 0xffffff7400bc7947 */ /* 0x000fea000383ffff */
.L_x_24:
[----:B------:R-:W-:-:S07]  /*a430*/  MOV R9, R8 ;  /* 0x0000000800097202 */ /* 0x000fce0000000f00 */
.L_x_92:
[----:B-1----:R1:W2:Y:S02]  /*a440*/  SYNCS.PHASECHK.TRANS64.TRYWAIT P0, [R4+URZ+0x10], R9 ;  /* 0x00001009040075a7 */ /* 0x0022a400080011ff */
[----:B--2---:R-:W-:Y:S05]  /*a450*/  @!P0 NANOSLEEP.SYNCS 0x989680 ;  /* 0x009896800000895d */ /* 0x004fea0003900000 */
[----:B------:R-:W2:Y:S02]  /*a460*/  @!P0 SYNCS.PHASECHK.TRANS64 P0, [R4+URZ+0x10], R9 ;  /* 0x00001009040085a7 */ /* 0x000ea400080010ff */
[----:B--2---:R-:W-:Y:S05]  /*a470*/  @!P0 BRA `(.L_x_92) ;  /* 0xfffffffc00f08947 */ /* 0x004fea000383ffff */
[----:B------:R-:W-:Y:S05]  /*a480*/  BRA `(.L_x_93) ;  /* 0xffffff7400f47947 */ /* 0x000fea000383ffff */
.L_x_25:
[----:B-1----:R-:W-:-:S07]  /*a490*/  MOV R9, R8 ;  /* 0x0000000800097202 */ /* 0x002fce0000000f00 */
.L_x_94:
[----:B-1----:R1:W2:Y:S02]  /*a4a0*/  SYNCS.PHASECHK.TRANS64.TRYWAIT P0, [R4+URZ+0x40], R9 ;  /* 0x00004009040075a7 */ /* 0x0022a400080011ff */
[----:B--2---:R-:W-:Y:S05]  /*a4b0*/  @!P0 NANOSLEEP.SYNCS 0x989680 ;  /* 0x009896800000895d */ /* 0x004fea0003900000 */
[----:B------:R-:W2:Y:S02]  /*a4c0*/  @!P0 SYNCS.PHASECHK.TRANS64 P0, [R4+URZ+0x40], R9 ;  /* 0x00004009040085a7 */ /* 0x000ea400080010ff */
[----:B--2---:R-:W-:Y:S05]  /*a4d0*/  @!P0 BRA `(.L_x_94) ;  /* 0xfffffffc00f08947 */ /* 0x004fea000383ffff */
[----:B------:R-:W-:Y:S05]  /*a4e0*/  BRA `(.L_x_95) ;  /* 0xffffff7400f07947 */ /* 0x000fea000383ffff */
.L_x_26:
[----:B------:R-:W-:Y:S02]  /*a4f0*/  MOV R3, UR49 ;  /* 0x0000003100037c02 */ /* 0x000fe40008000f00 */
[----:B------:R-:W-:-:S07]  /*a500*/  MOV R7, R6 ;  /* 0x0000000600077202 */ /* 0x000fce0000000f00 */
.L_x_96:
[----:B--2---:R2:W3:Y:S02]  /*a510*/  SYNCS.PHASECHK.TRANS64.TRYWAIT P0, [R3+URZ+0x28], R7 ;  /* 0x00002807030075a7 */ /* 0x0044e400080011ff */
[----:B---3--:R-:W-:Y:S05]  /*a520*/  @!P0 NANOSLEEP.SYNCS 0x989680 ;  /* 0x009896800000895d */ /* 0x008fea0003900000 */
[----:B------:R-:W3:Y:S02]  /*a530*/  @!P0 SYNCS.PHASECHK.TRANS64 P0, [R3+URZ+0x28], R7 ;  /* 0x00002807030085a7 */ /* 0x000ee400080010ff */
[----:B---3--:R-:W-:Y:S05]  /*a540*/  @!P0 BRA `(.L_x_96) ;  /* 0xfffffffc00f08947 */ /* 0x008fea000383ffff */
[----:B------:R-:W-:Y:S05]  /*a550*/  BRA `(.L_x_97) ;  /* 0xffffff7400ec7947 */ /* 0x000fea000383ffff */
.L_x_27:
[----:B------:R-:W-:Y:S02]  /*a560*/  MOV R3, UR49 ;  /* 0x0000003100037c02 */ /* 0x000fe40008000f00 */
[----:B------:R-:W-:-:S07]  /*a570*/  MOV R7, R6 ;  /* 0x0000000600077202 */ /* 0x000fce0000000f00 */
.L_x_98:
[----:B--2---:R2:W3:Y:S02]  /*a580*/  SYNCS.PHASECHK.TRANS64.TRYWAIT P0, [R3+URZ+0x58], R7 ;  /* 0x00005807030075a7 */ /* 0x0044e400080011ff */
[----:B---3--:R-:W-:Y:S05]  /*a590*/  @!P0 NANOSLEEP.SYNCS 0x989680 ;  /* 0x009896800000895d */ /* 0x008fea0003900000 */
[----:B------:R-:W3:Y:S02]  /*a5a0*/  @!P0 SYNCS.PHASECHK.TRANS64 P0, [R3+URZ+0x58], R7 ;  /* 0x00005807030085a7 */ /* 0x000ee400080010ff */
[----:B---3--:R-:W-:Y:S05]  /*a5b0*/  @!P0 BRA `(.L_x_98) ;  /* 0xfffffffc00f08947 */ /* 0x008fea000383ffff */
[----:B------:R-:W-:Y:S05]  /*a5c0*/  BRA `(.L_x_99) ;  /* 0xffffff7400e47947 */ /* 0x000fea000383ffff */
.L_x_32:
[----:B-1----:R-:W-:-:S04]  /*a5d0*/  MOV R3, UR16 ;  /* 0x0000001000037c02 */ /* 0x002fc80008000f00 */
[----:B------:R1:W2:Y:S03]  /*a5e0*/  SYNCS.PHASECHK.TRANS64.TRYWAIT P0, [R3+URZ], RZ ;  /* 0x000000ff030075a7 */ /* 0x0002a600080011ff */
[----:B--2---:R-:W-:Y:S05]  /*a5f0*/  @!P0 NANOSLEEP.SYNCS 0x989680 ;  /* 0x009896800000895d */ /* 0x004fea0003900000 */
[----:B------:R-:W2:Y:S02]  /*a600*/  @!P0 SYNCS.PHASECHK.TRANS64 P0, [R3+URZ], RZ ;  /* 0x000000ff030085a7 */ /* 0x000ea400080010ff */
[----:B--2---:R-:W-:Y:S05]  /*a610*/  @!P0 BRA `(.L_x_32) ;  /* 0xfffffffc00ec8947 */ /* 0x004fea000383ffff */
[----:B------:R-:W-:Y:S05]  /*a620*/  BRA `(.L_x_100) ;  /* 0xffffff7c009c7947 */ /* 0x000fea000383ffff */
.L_x_33:
[----:B------:R-:W-:Y:S01]  /*a630*/  HFMA2 R8, -RZ, RZ, -0.0 , 0 ;  /* 0x80000000ff087431 */ /* 0x000fe200000001ff */
[----:B------:R-:W-:Y:S02]  /*a640*/  MOV R6, UR16 ;  /* 0x0000001000067c02 */ /* 0x000fe40008000f00 */
[----:B------:R-:W-:-:S07]  /*a650*/  MOV R9, 0x80000000 ;  /* 0x8000000000097802 */ /* 0x000fce0000000f00 */
.L_x_101:
[----:B-1----:R1:W2:Y:S02]  /*a660*/  SYNCS.PHASECHK.TRANS64.TRYWAIT P0, [R6+URZ+0x68], R9 ;  /* 0x00006809060075a7 */ /* 0x0022a400080011ff */
[----:B--2---:R-:W-:Y:S05]  /*a670*/  @!P0 NANOSLEEP.SYNCS 0x989680 ;  /* 0x009896800000895d */ /* 0x004fea0003900000 */
[----:B------:R-:W2:Y:S02]  /*a680*/  @!P0 SYNCS.PHASECHK.TRANS64 P0, [R6+URZ+0x68], R9 ;  /* 0x00006809060085a7 */ /* 0x000ea400080010ff */
[----:B--2---:R-:W-:Y:S05]  /*a690*/  @!P0 BRA `(.L_x_101) ;  /* 0xfffffffc00f08947 */ /* 0x004fea000383ffff */
[----:B------:R-:W-:Y:S05]  /*a6a0*/  BRA `(.L_x_102) ;  /* 0xffffff7c008c7947 */ /* 0x000fea000383ffff */
.L_x_34:
[----:B------:R-:W-:-:S07]  /*a6b0*/  MOV R3, UR16 ;  /* 0x0000001000037c02 */ /* 0x000fce0008000f00 */
.L_x_103:
[----:B--2---:R2:W3:Y:S02]  /*a6c0*/  SYNCS.PHASECHK.TRANS64.TRYWAIT P0, [R3+URZ+0x20], RZ ;  /* 0x000020ff030075a7 */ /* 0x0044e400080011ff */
[----:B---3--:R-:W-:Y:S05]  /*a6d0*/  @!P0 NANOSLEEP.SYNCS 0x989680 ;  /* 0x009896800000895d */ /* 0x008fea0003900000 */
[----:B------:R-:W3:Y:S02]  /*a6e0*/  @!P0 SYNCS.PHASECHK.TRANS64 P0, [R3+URZ+0x20], RZ ;  /* 0x000020ff030085a7 */ /* 0x000ee400080010ff */
[----:B---3--:R-:W-:Y:S05]  /*a6f0*/  @!P0 BRA `(.L_x_103) ;  /* 0xfffffffc00f08947 */ /* 0x008fea000383ffff */
[----:B------:R-:W-:Y:S05]  /*a700*/  BRA `(.L_x_104) ;  /* 0xffffff8000987947 */ /* 0x000fea000383ffff */
.L_x_35:
[----:B------:R-:W-:Y:S01]  /*a710*/  HFMA2 R4, -RZ, RZ, -0.0 , 0 ;  /* 0x80000000ff047431 */ /* 0x000fe200000001ff */
[----:B--2---:R-:W-:Y:S02]  /*a720*/  MOV R3, UR16 ;  /* 0x0000001000037c02 */ /* 0x004fe40008000f00 */
[----:B------:R-:W-:-:S07]  /*a730*/  MOV R5, 0x80000000 ;  /* 0x8000000000057802 */ /* 0x000fce0000000f00 */
.L_x_105:
[----:B--2---:R2:W3:Y:S02]  /*a740*/  SYNCS.PHASECHK.TRANS64.TRYWAIT P0, [R3+URZ+0x78], R5 ;  /* 0x00007805030075a7 */ /* 0x0044e400080011ff */
[----:B---3--:R-:W-:Y:S05]  /*a750*/  @!P0 NANOSLEEP.SYNCS 0x989680 ;  /* 0x009896800000895d */ /* 0x008fea0003900000 */
[----:B------:R-:W3:Y:S02]  /*a760*/  @!P0 SYNCS.PHASECHK.TRANS64 P0, [R3+URZ+0x78], R5 ;  /* 0x00007805030085a7 */ /* 0x000ee400080010ff */
[----:B---3--:R-:W-:Y:S05]  /*a770*/  @!P0 BRA `(.L_x_105) ;  /* 0xfffffffc00f08947 */ /* 0x008fea000383ffff */
[----:B------:R-:W-:Y:S05]  /*a780*/  BRA `(.L_x_106) ;  /* 0xffffff8000807947 */ /* 0x000fea000383ffff */
.L_x_36:
[----:B------:R-:W-:Y:S02]  /*a790*/  MOV R5, UR16 ;  /* 0x0000001000057c02 */ /* 0x000fe40008000f00 */
[----:B-1----:R-:W-:Y:S02]  /*a7a0*/  MOV R6, 0x80000000 ;  /* 0x8000000000067802 */ /* 0x002fe40000000f00 */
[----:B------:R-:W-:-:S07]  /*a7b0*/  MOV R7, 0x80000000 ;  /* 0x8000000000077802 */ /* 0x000fce0000000f00 */
.L_x_107:
[----:B-1----:R1:W2:Y:S02]  /*a7c0*/  SYNCS.PHASECHK.TRANS64.TRYWAIT P0, [R5+URZ+0xb8], R7 ;  /* 0x0000b807050075a7 */ /* 0x0022a400080011ff */
[----:B--2---:R-:W-:Y:S05]  /*a7d0*/  @!P0 NANOSLEEP.SYNCS 0x989680 ;  /* 0x009896800000895d */ /* 0x004fea0003900000 */
[----:B------:R-:W2:Y:S02]  /*a7e0*/  @!P0 SYNCS.PHASECHK.TRANS64 P0, [R5+URZ+0xb8], R7 ;  /* 0x0000b807050085a7 */ /* 0x000ea400080010ff */
[----:B--2---:R-:W-:Y:S05]  /*a7f0*/  @!P0 BRA `(.L_x_107) ;  /* 0xfffffffc00f08947 */ /* 0x004fea000383ffff */
[----:B------:R-:W-:Y:S05]  /*a800*/  BRA `(.L_x_108) ;  /* 0xffffff8000707947 */ /* 0x000fea000383ffff */
.L_x_37:
[----:B------:R-:W-:-:S07]  /*a810*/  MOV R7, UR16 ;  /* 0x0000001000077c02 */ /* 0x000fce0008000f00 */
.L_x_109:
[----:B-1----:R1:W2:Y:S02]  /*a820*/  SYNCS.PHASECHK.TRANS64.TRYWAIT P0, [R7+URZ+0x68], RZ ;  /* 0x000068ff070075a7 */ /* 0x0022a400080011ff */
[----:B--2---:R-:W-:Y:S05]  /*a830*/  @!P0 NANOSLEEP.SYNCS 0x989680 ;  /* 0x009896800000895d */ /* 0x004fea0003900000 */
[----:B------:R-:W2:Y:S02]  /*a840*/  @!P0 SYNCS.PHASECHK.TRANS64 P0, [R7+URZ+0x68], RZ ;  /* 0x000068ff070085a7 */ /* 0x000ea400080010ff */
[----:B--2---:R-:W-:Y:S05]  /*a850*/  @!P0 BRA `(.L_x_109) ;  /* 0xfffffffc00f08947 */ /* 0x004fea000383ffff */
[----:B------:R-:W-:Y:S05]  /*a860*/  BRA `(.L_x_110) ;  /* 0xffffff8400807947 */ /* 0x000fea000383ffff */
.L_x_39:
[----:B------:R-:W-:Y:S02]  /*a870*/  MOV R19, UR4 ;  /* 0x0000000400137c02 */ /* 0x000fe40008000f00 */
[-C--:B------:R-:W-:Y:S02]  /*a880*/  MOV R26, R20.reuse ;  /* 0x00000014001a7202 */ /* 0x080fe40000000f00 */
[----:B------:R-:W-:Y:S07]  /*a890*/  MOV R27, R20 ;  /* 0x00000014001b7202 */ /* 0x000fee0000000f00 */
.L_x_111:
[----:B-1----:R1:W2:Y:S02]  /*a8a0*/  SYNCS.PHASECHK.TRANS64.TRYWAIT P0, [R19+URZ], R27 ;  /* 0x0000001b130075a7 */ /* 0x0022a400080011ff */
[----:B--2---:R-:W-:Y:S05]  /*a8b0*/  @!P0 NANOSLEEP.SYNCS 0x989680 ;  /* 0x009896800000895d */ /* 0x004fea0003900000 */
[----:B------:R-:W2:Y:S02]  /*a8c0*/  @!P0 SYNCS.PHASECHK.TRANS64 P0, [R19+URZ], R27 ;  /* 0x0000001b130085a7 */ /* 0x000ea400080010ff */
[----:B--2---:R-:W-:Y:S05]  /*a8d0*/  @!P0 BRA `(.L_x_111) ;  /* 0xfffffffc00f08947 */ /* 0x004fea000383ffff */
[----:B------:R-:W-:Y:S05]  /*a8e0*/  BRA `(.L_x_112) ;  /* 0xffffff9400d07947 */ /* 0x000fea000383ffff */
.L_x_40:
[----:B------:R-:W-:Y:S02]  /*a8f0*/  MOV R26, UR16 ;  /* 0x00000010001a7c02 */ /* 0x000fe40008000f00 */
[-C--:B------:R-:W-:Y:S02]  /*a900*/  MOV R28, R27.reuse ;  /* 0x0000001b001c7202 */ /* 0x080fe40000000f00 */
[----:B------:R-:W-:Y:S07]  /*a910*/  MOV R29, R27 ;  /* 0x0000001b001d7202 */ /* 0x000fee0000000f00 */
.L_x_113:
[----:B-1----:R1:W2:Y:S02]  /*a920*/  SYNCS.PHASECHK.TRANS64.TRYWAIT P0, [R26+URZ+0x80], R29 ;  /* 0x0000801d1a0075a7 */ /* 0x0022a400080011ff */
[----:B--2---:R-:W-:Y:S05]  /*a930*/  @!P0 NANOSLEEP.SYNCS 0x989680 ;  /* 0x009896800000895d */ /* 0x004fea0003900000 */
[----:B------:R-:W2:Y:S02]  /*a940*/  @!P0 SYNCS.PHASECHK.TRANS64 P0, [R26+URZ+0x80], R29 ;  /* 0x0000801d1a0085a7 */ /* 0x000ea400080010ff */
[----:B--2---:R-:W-:Y:S05]  /*a950*/  @!P0 BRA `(.L_x_113) ;  /* 0xfffffffc00f08947 */ /* 0x004fea000383ffff */
[----:B------:R-:W-:Y:S05]  /*a960*/  BRA `(.L_x_114) ;  /* 0xffffff9800a47947 */ /* 0x000fea000383ffff */
.L_x_41:
[----:B------:R-:W-:Y:S02]  /*a970*/  MOV R19, UR16 ;  /* 0x0000001000137c02 */ /* 0x000fe40008000f00 */
[-C--:B------:R-:W-:Y:S02]  /*a980*/  MOV R28, R27.reuse ;  /* 0x0000001b001c7202 */ /* 0x080fe40000000f00 */
[----:B------:R-:W-:Y:S07]  /*a990*/  MOV R29, R27 ;  /* 0x0000001b001d7202 */ /* 0x000fee0000000f00 */
.L_x_115:
[----:B-1----:R1:W2:Y:S02]  /*a9a0*/  SYNCS.PHASECHK.TRANS64.TRYWAIT P0, [R19+URZ+0x20], R29 ;  /* 0x0000201d130075a7 */ /* 0x0022a400080011ff */
[----:B--2---:R-:W-:Y:S05]  /*a9b0*/  @!P0 NANOSLEEP.SYNCS 0x989680 ;  /* 0x009896800000895d */ /* 0x004fea0003900000 */
[----:B------:R-:W2:Y:S02]  /*a9c0*/  @!P0 SYNCS.PHASECHK.TRANS64 P0, [R19+URZ+0x20], R29 ;  /* 0x0000201d130085a7 */ /* 0x000ea400080010ff */
[----:B--2---:R-:W-:Y:S05]  /*a9d0*/  @!P0 BRA `(.L_x_115) ;  /* 0xfffffffc00f08947 */ /* 0x004fea000383ffff */
[----:B------:R-:W-:Y:S05]  /*a9e0*/  BRA `(.L_x_116) ;  /* 0xffffffa000c47947 */ /* 0x000fea000383ffff */
.L_x_42:
[----:B------:R-:W-:Y:S02]  /*a9f0*/  MOV R20, UR16 ;  /* 0x0000001000147c02 */ /* 0x000fe40008000f00 */
[----:B------:R-:W-:Y:S07]  /*aa00*/  MOV R27, R26 ;  /* 0x0000001a001b7202 */ /* 0x000fee0000000f00 */
.L_x_117:
[----:B-1----:R1:W2:Y:S02]  /*aa10*/  SYNCS.PHASECHK.TRANS64.TRYWAIT P0, [R20+URZ+0xb8], R27 ;  /* 0x0000b81b140075a7 */ /* 0x0022a400080011ff */
[----:B--2---:R-:W-:Y:S05]  /*aa20*/  @!P0 NANOSLEEP.SYNCS 0x989680 ;  /* 0x009896800000895d */ /* 0x004fea0003900000 */
[----:B------:R-:W2:Y:S02]  /*aa30*/  @!P0 SYNCS.PHASECHK.TRANS64 P0, [R20+URZ+0xb8], R27 ;  /* 0x0000b81b140085a7 */ /* 0x000ea400080010ff */
[----:B--2---:R-:W-:Y:S05]  /*aa40*/  @!P0 BRA `(.L_x_117) ;  /* 0xfffffffc00f08947 */ /* 0x004fea000383ffff */
[----:B------:R-:W-:Y:S05]  /*aa50*/  BRA `(.L_x_118) ;  /* 0xffffffa000b47947 */ /* 0x000fea000383ffff */
.L_x_43:
[----:B------:R-:W-:Y:S02]  /*aa60*/  SHF.L.U32 R26, R21, 0x1f, RZ ;  /* 0x0000001f151a7819 */ /* 0x000fe400000006ff */
[----:B------:R-:W-:Y:S02]  /*aa70*/  MOV R19, UR16 ;  /* 0x0000001000137c02 */ /* 0x000fe40008000f00 */
[----:B------:R-:W-:Y:S07]  /*aa80*/  MOV R27, R26 ;  /* 0x0000001a001b7202 */ /* 0x000fee0000000f00 */
.L_x_119:
[----:B-1----:R1:W2:Y:S02]  /*aa90*/  SYNCS.PHASECHK.TRANS64.TRYWAIT P0, [R19+URZ+0x68], R27 ;  /* 0x0000681b130075a7 */ /* 0x0022a400080011ff */
[----:B--2---:R-:W-:Y:S05]  /*aaa0*/  @!P0 NANOSLEEP.SYNCS 0x989680 ;  /* 0x009896800000895d */ /* 0x004fea0003900000 */
[----:B------:R-:W2:Y:S02]  /*aab0*/  @!P0 SYNCS.PHASECHK.TRANS64 P0, [R19+URZ+0x68], R27 ;  /* 0x0000681b130085a7 */ /* 0x000ea400080010ff */
[----:B--2---:R-:W-:Y:S05]  /*aac0*/  @!P0 BRA `(.L_x_119) ;  /* 0xfffffffc00f08947 */ /* 0x004fea000383ffff */
[----:B------:R-:W-:Y:S05]  /*aad0*/  BRA `(.L_x_120) ;  /* 0xffffffa400107947 */ /* 0x000fea000383ffff */
.L_x_45:
[----:B------:R-:W-:Y:S02]  /*aae0*/  MOV R3, UR16 ;  /* 0x0000001000037c02 */ /* 0x000fe40008000f00 */
[----:B------:R-:W-:Y:S02]  /*aaf0*/  MOV R6, 0x80000000 ;  /* 0x8000000000067802 */ /* 0x000fe40000000f00 */
[----:B-1----:R-:W-:-:S07]  /*ab00*/  MOV R7, 0x80000000 ;  /* 0x8000000000077802 */ /* 0x002fce0000000f00 */
.L_x_121:
[----:B-1----:R1:W2:Y:S02]  /*ab10*/  SYNCS.PHASECHK.TRANS64.TRYWAIT P0, [R3+URZ+0xa0], R7 ;  /* 0x0000a007030075a7 */ /* 0x0022a400080011ff */
[----:B--2---:R-:W-:Y:S05]  /*ab20*/  @!P0 NANOSLEEP.SYNCS 0x989680 ;  /* 0x009896800000895d */ /* 0x004fea0003900000 */
[----:B------:R-:W2:Y:S02]  /*ab30*/  @!P0 SYNCS.PHASECHK.TRANS64 P0, [R3+URZ+0xa0], R7 ;  /* 0x0000a007030085a7 */ /* 0x000ea400080010ff */
[----:B--2---:R-:W-:Y:S05]  /*ab40*/  @!P0 BRA `(.L_x_121) ;  /* 0xfffffffc00f08947 */ /* 0x004fea000383ffff */
[----:B------:R-:W-:Y:S05]  /*ab50*/  BRA `(.L_x_122) ;  /* 0xffffffa400cc7947 */ /* 0x000fea000383ffff */
.L_x_46:
[----:B------:R-:W-:Y:S01]  /*ab60*/  HFMA2 R4, -RZ, RZ, -0.0 , 0 ;  /* 0x80000000ff047431 */ /* 0x000fe200000001ff */
[----:B-1----:R-:W-:Y:S02]  /*ab70*/  MOV R3, UR16 ;  /* 0x0000001000037c02 */ /* 0x002fe40008000f00 */
[----:B------:R-:W-:-:S07]  /*ab80*/  MOV R5, 0x80000000 ;  /* 0x8000000000057802 */ /* 0x000fce0000000f00 */
.L_x_123:
[----:B-1----:R1:W2:Y:S02]  /*ab90*/  SYNCS.PHASECHK.TRANS64.TRYWAIT P0, [R3+URZ+0xa8], R5 ;  /* 0x0000a805030075a7 */ /* 0x0022a400080011ff */
[----:B--2---:R-:W-:Y:S05]  /*aba0*/  @!P0 NANOSLEEP.SYNCS 0x989680 ;  /* 0x009896800000895d */ /* 0x004fea0003900000 */
[----:B------:R-:W2:Y:S02]  /*abb0*/  @!P0 SYNCS.PHASECHK.TRANS64 P0, [R3+URZ+0xa8], R5 ;  /* 0x0000a805030085a7 */ /* 0x000ea400080010ff */
[----:B--2---:R-:W-:Y:S05]  /*abc0*/  @!P0 BRA `(.L_x_123) ;  /* 0xfffffffc00f08947 */ /* 0x004fea000383ffff */
[----:B------:R-:W-:Y:S05]  /*abd0*/  BRA `(.L_x_124) ;  /* 0xffffffa400bc7947 */ /* 0x000fea000383ffff */
.L_x_47:
[----:B------:R-:W-:Y:S02]  /*abe0*/  MOV R3, UR16 ;  /* 0x0000001000037c02 */ /* 0x000fe40008000f00 */
[----:B------:R-:W-:-:S07]  /*abf0*/  MOV R7, R6 ;  /* 0x0000000600077202 */ /* 0x000fce0000000f00 */
.L_x_125:
[----:B-1----:R1:W2:Y:S02]  /*ac00*/  SYNCS.PHASECHK.TRANS64.TRYWAIT P0, [R3+URZ+0x80], R7 ;  /* 0x00008007030075a7 */ /* 0x0022a400080011ff */
[----:B--2---:R-:W-:Y:S05]  /*ac10*/  @!P0 NANOSLEEP.SYNCS 0x989680 ;  /* 0x009896800000895d */ /* 0x004fea0003900000 */
[----:B------:R-:W2:Y:S02]  /*ac20*/  @!P0 SYNCS.PHASECHK.TRANS64 P0, [R3+URZ+0x80], R7 ;  /* 0x00008007030085a7 */ /* 0x000ea400080010ff */
[----:B--2---:R-:W-:Y:S05]  /*ac30*/  @!P0 BRA `(.L_x_125) ;  /* 0xfffffffc00f08947 */ /* 0x004fea000383ffff */
[----:B------:R-:W-:Y:S05]  /*ac40*/  BRA `(.L_x_126) ;  /* 0xffffffa8009c7947 */ /* 0x000fea000383ffff */
.L_x_54:
[----:B------:R-:W-:-:S07]  /*ac50*/  MOV R3, R2 ;  /* 0x0000000200037202 */ /* 0x000fce0000000f00 */
.L_x_127:
[----:B-1----:R1:W2:Y:S02]  /*ac60*/  SYNCS.PHASECHK.TRANS64.TRYWAIT P0, [R111+URZ+0x30], R3 ;  /* 0x000030036f0075a7 */ /* 0x0022a400080011ff */
[----:B--2---:R-:W-:Y:S05]  /*ac70*/  @!P0 NANOSLEEP.SYNCS 0x989680 ;  /* 0x009896800000895d */ /* 0x004fea0003900000 */
[----:B------:R-:W2:Y:S02]  /*ac80*/  @!P0 SYNCS.PHASECHK.TRANS64 P0, [R111+URZ+0x30], R3 ;  /* 0x000030036f0085a7 */ /* 0x000ea400080010ff */
[----:B--2---:R-:W-:Y:S05]  /*ac90*/  @!P0 BRA `(.L_x_127) ;  /* 0xfffffffc00f08947 */ /* 0x004fea000383ffff */
[----:B------:R-:W-:Y:S05]  /*aca0*/  BRA `(.L_x_128) ;  /* 0xffffffb400787947 */ /* 0x000fea000383ffff */
.L_x_55:
[----:B------:R-:W-:Y:S02]  /*acb0*/  MOV R6, UR4 ;  /* 0x0000000400067c02 */ /* 0x000fe40008000f00 */
[----:B------:R-:W-:-:S07]  /*acc0*/  MOV R113, R112 ;  /* 0x0000007000717202 */ /* 0x000fce0000000f00 */
.L_x_129:
[----:B-1----:R1:W2:Y:S02]  /*acd0*/  SYNCS.PHASECHK.TRANS64.TRYWAIT P0, [R6+URZ+0x60], R113 ;  /* 0x00006071060075a7 */ /* 0x0022a400080011ff */
[----:B--2---:R-:W-:Y:S05]  /*ace0*/  @!P0 NANOSLEEP.SYNCS 0x989680 ;  /* 0x009896800000895d */ /* 0x004fea0003900000 */
[----:B------:R-:W2:Y:S02]  /*acf0*/  @!P0 SYNCS.PHASECHK.TRANS64 P0, [R6+URZ+0x60], R113 ;  /* 0x00006071060085a7 */ /* 0x000ea400080010ff */
[----:B--2---:R-:W-:Y:S05]  /*ad00*/  @!P0 BRA `(.L_x_129) ;  /* 0xfffffffc00f08947 */ /* 0x004fea000383ffff */
[----:B------:R-:W-:Y:S05]  /*ad10*/  BRA `(.L_x_130) ;  /* 0xffffffb4008c7947 */ /* 0x000fea000383ffff */
.L_x_56:
[----:B------:R-:W-:Y:S02]  /*ad20*/  MOV R4, UR4 ;  /* 0x0000000400047c02 */ /* 0x000fe40008000f00 */
[-C--:B------:R-:W-:Y:S02]  /*ad30*/  MOV R6, R113.reuse ;  /* 0x0000007100067202 */ /* 0x080fe40000000f00 */
[----:B------:R-:W-:-:S07]  /*ad40*/  MOV R7, R113 ;  /* 0x0000007100077202 */ /* 0x000fce0000000f00 */
.L_x_131:
[----:B-1----:R1:W2:Y:S02]  /*ad50*/  SYNCS.PHASECHK.TRANS64.TRYWAIT P0, [R4+URZ+0x50], R7 ;  /* 0x00005007040075a7 */ /* 0x0022a400080011ff */
[----:B--2---:R-:W-:Y:S05]  /*ad60*/  @!P0 NANOSLEEP.SYNCS 0x989680 ;  /* 0x009896800000895d */ /* 0x004fea0003900000 */
[----:B------:R-:W2:Y:S02]  /*ad70*/  @!P0 SYNCS.PHASECHK.TRANS64 P0, [R4+URZ+0x50], R7 ;  /* 0x00005007040085a7 */ /* 0x000ea400080010ff */
[----:B--2---:R-:W-:Y:S05]  /*ad80*/  @!P0 BRA `(.L_x_131) ;  /* 0xfffffffc00f08947 */ /* 0x004fea000383ffff */
[----:B------:R-:W-:Y:S05]  /*ad90*/  BRA `(.L_x_132) ;  /* 0xffffffc400847947 */ /* 0x000fea000383ffff */
.L_x_57:
[----:B------:R-:W-:Y:S02]  /*ada0*/  MOV R4, UR4 ;  /* 0x0000000400047c02 */ /* 0x000fe40008000f00 */
[-C--:B------:R-:W-:Y:S02]  /*adb0*/  MOV R6, R112.reuse ;  /* 0x0000007000067202 */ /* 0x080fe40000000f00 */
[----:B------:R-:W-:-:S07]  /*adc0*/  MOV R7, R112 ;  /* 0x0000007000077202 */ /* 0x000fce0000000f00 */
.L_x_133:
[----:B-1----:R1:W2:Y:S02]  /*add0*/  SYNCS.PHASECHK.TRANS64.TRYWAIT P0, [R4+URZ+0x70], R7 ;  /* 0x00007007040075a7 */ /* 0x0022a400080011ff */
[----:B--2---:R-:W-:Y:S05]  /*ade0*/  @!P0 NANOSLEEP.SYNCS 0x989680 ;  /* 0x009896800000895d */ /* 0x004fea0003900000 */
[----:B------:R-:W2:Y:S02]  /*adf0*/  @!P0 SYNCS.PHASECHK.TRANS64 P0, [R4+URZ+0x70], R7 ;  /* 0x00007007040085a7 */ /* 0x000ea400080010ff */
[----:B--2---:R-:W-:Y:S05]  /*ae00*/  @!P0 BRA `(.L_x_133) ;  /* 0xfffffffc00f08947 */ /* 0x004fea000383ffff */
[----:B------:R-:W-:Y:S05]  /*ae10*/  BRA `(.L_x_134) ;  /* 0xffffffc400847947 */ /* 0x000fea000383ffff */
.L_x_58:
[----:B------:R-:W-:Y:S02]  /*ae20*/  MOV R5, UR4 ;  /* 0x0000000400057c02 */ /* 0x000fe40008000f00 */
[-C--:B------:R-:W-:Y:S02]  /*ae30*/  MOV R6, R111.reuse ;  /* 0x0000006f00067202 */ /* 0x080fe40000000f00 */
[----:B------:R-:W-:-:S07]  /*ae40*/  MOV R7, R111 ;  /* 0x0000006f00077202 */ /* 0x000fce0000000f00 */
.L_x_135:
[----:B-1----:R1:W2:Y:S02]  /*ae50*/  SYNCS.PHASECHK.TRANS64.TRYWAIT P0, [R5+URZ+0x88], R7 ;  /* 0x00008807050075a7 */ /* 0x0022a400080011ff */
[----:B--2---:R-:W-:Y:S05]  /*ae60*/  @!P0 NANOSLEEP.SYNCS 0x989680 ;  /* 0x009896800000895d */ /* 0x004fea0003900000 */
[----:B------:R-:W2:Y:S02]  /*ae70*/  @!P0 SYNCS.PHASECHK.TRANS64 P0, [R5+URZ+0x88], R7 ;  /* 0x00008807050085a7 */ /* 0x000ea400080010ff */
[----:B--2---:R-:W-:Y:S05]  /*ae80*/  @!P0 BRA `(.L_x_135) ;  /* 0xfffffffc00f08947 */ /* 0x004fea000383ffff */
[----:B------:R-:W-:Y:S05]  /*ae90*/  BRA `(.L_x_136) ;  /* 0xffffffc800e47947 */ /* 0x000fea000383ffff */
.L_x_60:
[----:B-1----:R1:W2:Y:S02]  /*aea0*/  SYNCS.PHASECHK.TRANS64.TRYWAIT P0, [R2+URZ+0x90], RZ ;  /* 0x000090ff020075a7 */ /* 0x0022a400080011ff */
[----:B--2---:R-:W-:Y:S05]  /*aeb0*/  @!P0 NANOSLEEP.SYNCS 0x989680 ;  /* 0x009896800000895d */ /* 0x004fea0003900000 */
[----:B------:R-:W2:Y:S02]  /*aec0*/  @!P0 SYNCS.PHASECHK.TRANS64 P0, [R2+URZ+0x90], RZ ;  /* 0x000090ff020085a7 */ /* 0x000ea400080010ff */
[----:B--2---:R-:W-:Y:S05]  /*aed0*/  @!P0 BRA `(.L_x_60) ;  /* 0xfffffffc00f08947 */ /* 0x004fea000383ffff */
[----:B------:R-:W-:Y:S05]  /*aee0*/  BRA `(.L_x_137) ;  /* 0xffffffd000807947 */ /* 0x000fea000383ffff */
.L_x_63:
[----:B--2---:R2:W3:Y:S02]  /*aef0*/  SYNCS.PHASECHK.TRANS64.TRYWAIT P0, [R2+URZ+0x98], RZ ;  /* 0x000098ff020075a7 */ /* 0x0044e400080011ff */
[----:B---3--:R-:W-:Y:S05]  /*af00*/  @!P0 NANOSLEEP.SYNCS 0x989680 ;  /* 0x009896800000895d */ /* 0x008fea0003900000 */
[----:B------:R-:W3:Y:S02]  /*af10*/  @!P0 SYNCS.PHASECHK.TRANS64 P0, [R2+URZ+0x98], RZ ;  /* 0x000098ff020085a7 */ /* 0x000ee400080010ff */
[----:B---3--:R-:W-:Y:S05]  /*af20*/  @!P0 BRA `(.L_x_63) ;  /* 0xfffffffc00f08947 */ /* 0x008fea000383ffff */
[----:B------:R-:W-:Y:S05]  /*af30*/  BRA `(.L_x_138) ;  /* 0xffffffd800347947 */ /* 0x000fea000383ffff */
.L_x_69:
[----:B------:R-:W-:-:S07]  /*af40*/  MOV R5, R4 ;  /* 0x0000000400057202 */ /* 0x000fce0000000f00 */
.L_x_139:
[----:B-1----:R1:W2:Y:S02]  /*af50*/  SYNCS.PHASECHK.TRANS64.TRYWAIT P0, [R3+URZ+0xb0], R5 ;  /* 0x0000b005030075a7 */ /* 0x0022a400080011ff */
[----:B--2---:R-:W-:Y:S05]  /*af60*/  @!P0 NANOSLEEP.SYNCS 0x989680 ;  /* 0x009896800000895d */ /* 0x004fea0003900000 */
[----:B------:R-:W2:Y:S02]  /*af70*/  @!P0 SYNCS.PHASECHK.TRANS64 P0, [R3+URZ+0xb0], R5 ;  /* 0x0000b005030085a7 */ /* 0x000ea400080010ff */
[----:B--2---:R-:W-:Y:S05]  /*af80*/  @!P0 BRA `(.L_x_139) ;  /* 0xfffffffc00f08947 */ /* 0x004fea000383ffff */
[----:B------:R-:W-:Y:S05]  /*af90*/  BRA `(.L_x_140) ;  /* 0xffffffe400807947 */ /* 0x000fea000383ffff */
        .weak           $__internal_0_$__cuda_sm10x_tcgen05_guardrail_trap_col_being_dealloced_not_returned_by_alloc
        .type           $__internal_0_$__cuda_sm10x_tcgen05_guardrail_trap_col_being_dealloced_not_returned_by_alloc,@function
        .size           $__internal_0_$__cuda_sm10x_tcgen05_guardrail_trap_col_being_dealloced_not_returned_by_alloc,($__internal_1_$__cuda_sm10x_tcgen05_guardrail_trap_phase_invalid_during_alloc - $__internal_0_$__cuda_sm10x_tcgen05_guardrail_trap_col_being_dealloced_not_returned_by_alloc)
$__internal_0_$__cuda_sm10x_tcgen05_guardrail_trap_col_being_dealloced_not_returned_by_alloc:
[----:B------:R-:W-:Y:S05]  /*afa0*/  BPT.TRAP 0x1 ;  /* 0x000000040000795c */ /* 0x000fea0000300000 */
[----:B------:R-:W-:-:S04]  /*afb0*/  HFMA2 R5, -RZ, RZ, 0, 0 ;  /* 0x00000000ff057431 */ /* 0x000fc800000001ff */
[----:B------:R-:W-:Y:S05]  /*afc0*/  RET.REL.NODEC R4 `(kernel_cutlass_kernel_flash_attncuteflash_bwd_sm100FlashAttentionBackwardSm100_object_at__tensor0000o12811101213_None_tensor0000o12811101213_None_tensor0000o12811101213_tensorptrf32gmemo1_0) ;  /* 0xffffff50040c7950 */ /* 0x000fea0003c3ffff */
        .weak           $__internal_1_$__cuda_sm10x_tcgen05_guardrail_trap_phase_invalid_during_alloc
        .type           $__internal_1_$__cuda_sm10x_tcgen05_guardrail_trap_phase_invalid_during_alloc,@function
        .size           $__internal_1_$__cuda_sm10x_tcgen05_guardrail_trap_phase_invalid_during_alloc,($__internal_2_$__cuda_sm10x_tcgen05_guardrail_trap_unallocated_columns_being_dealloced - $__internal_1_$__cuda_sm10x_tcgen05_guardrail_trap_phase_invalid_during_alloc)
$__internal_1_$__cuda_sm10x_tcgen05_guardrail_trap_phase_invalid_during_alloc:
[----:B------:R-:W-:Y:S05]  /*afd0*/  BPT.TRAP 0x1 ;  /* 0x000000040000795c */ /* 0x000fea0000300000 */
[----:B------:R-:W-:-:S04]  /*afe0*/  MOV R5, 0x0 ;  /* 0x0000000000057802 */ /* 0x000fc80000000f00 */
[----:B------:R-:W-:Y:S05]  /*aff0*/  RET.REL.NODEC R4 `(kernel_cutlass_kernel_flash_attncuteflash_bwd_sm100FlashAttentionBackwardSm100_object_at__tensor0000o12811101213_None_tensor0000o12811101213_None_tensor0000o12811101213_tensorptrf32gmemo1_0) ;  /* 0xffffff5004007950 */ /* 0x000fea0003c3ffff */
        .weak           $__internal_2_$__cuda_sm10x_tcgen05_guardrail_trap_unallocated_columns_being_dealloced
        .type           $__internal_2_$__cuda_sm10x_tcgen05_guardrail_trap_unallocated_columns_being_dealloced,@function
        .size           $__internal_2_$__cuda_sm10x_tcgen05_guardrail_trap_unallocated_columns_being_dealloced,(.L_x_144 - $__internal_2_$__cuda_sm10x_tcgen05_guardrail_trap_unallocated_columns_being_dealloced)
$__internal_2_$__cuda_sm10x_tcgen05_guardrail_trap_unallocated_columns_being_dealloced:
[----:B------:R-:W-:Y:S05]  /*b000*/  BPT.TRAP 0x1 ;  /* 0x000000040000795c */ /* 0x000fea0000300000 */
[----:B------:R-:W-:-:S04]  /*b010*/  HFMA2 R5, -RZ, RZ, 0, 0 ;  /* 0x00000000ff057431 */ /* 0x000fc800000001ff */
[----:B------:R-:W-:Y:S05]  /*b020*/  RET.REL.NODEC R4 `(kernel_cutlass_kernel_flash_attncuteflash_bwd_sm100FlashAttentionBackwardSm100_object_at__tensor0000o12811101213_None_tensor0000o12811101213_None_tensor0000o12811101213_tensorptrf32gmemo1_0) ;  /* 0xffffff4c04f47950 */ /* 0x000fea0003c3ffff */
.L_x_141:
[----:B------:R-:W-:-:S00]  /*b030*/  BRA `(.L_x_141) ;  /* 0xfffffffc00fc7947 */ /* 0x000fc0000383ffff */
[----:B------:R-:W-:-:S00]  /*b040*/  NOP ;  /* 0x0000000000007918 */ /* 0x000fc00000000000 */
        /* <DEDUP_REMOVED lines=11> */
.L_x_144:


//--------------------- .nv.shared.kernel_cutlass_kernel_flash_attncuteflash_bwd_sm100FlashAttentionBackwardSm100_object_at__tensor0000o12811101213_None_tensor0000o12811101213_None_tensor0000o12811101213_tensorptrf32gmemo1_0 --------------------------
	.section	.nv.shared.kernel_cutlass_kernel_flash_attncuteflash_bwd_sm100FlashAttentionBackwardSm100_object_at__tensor0000o12811101213_None_tensor0000o12811101213_None_tensor0000o12811101213_tensorptrf32gmemo1_0,"aw",@nobits
	.sectionflags	@""
	.align	1024
	.zero		1024


//--------------------- .nv.shared.reserved.0     --------------------------
	.section	.nv.shared.reserved.0,"aw",@nobits
	.align	8
	.weak		__nv_reservedSMEM_offset_0_alias
	.size		__nv_reservedSMEM_offset_0_alias, 0, 64
	.other		__nv_reservedSMEM_offset_0_alias,@"STO_CUDA_RESERVED_SHARED STV_DEFAULT"
__nv_reservedSMEM_offset_0_alias:
	.zero		0
.nv.shared.reserved.0:
	.zero		64
	.weak		__nv_reservedSMEM_allocation_phase
	.type		__nv_reservedSMEM_allocation_phase,@object
	.size		__nv_reservedSMEM_allocation_phase,(.L_0 - __nv_reservedSMEM_allocation_phase)
__nv_reservedSMEM_allocation_phase:
	.zero		1
.L_0:
	.zero		7
	.weak		__nv_reservedSMEM_devtool_atexit_pc
	.type		__nv_reservedSMEM_devtool_atexit_pc,@object
	.size		__nv_reservedSMEM_devtool_atexit_pc,(__nv_reservedSMEM_allocation_mask - __nv_reservedSMEM_devtool_atexit_pc)
__nv_reservedSMEM_devtool_atexit_pc:
	.zero		8
	.weak		__nv_reservedSMEM_allocation_mask
	.type		__nv_reservedSMEM_allocation_mask,@object
	.size		__nv_reservedSMEM_allocation_mask,(.L_2 - __nv_reservedSMEM_allocation_mask)
__nv_reservedSMEM_allocation_mask:
	.zero		4
.L_2:


//--------------------- .nv.constant0.kernel_cutlass_kernel_flash_attncuteflash_bwd_sm100FlashAttentionBackwardSm100_object_at__tensor0000o12811101213_None_tensor0000o12811101213_None_tensor0000o12811101213_tensorptrf32gmemo1_0 --------------------------
	.section	.nv.constant0.kernel_cutlass_kernel_flash_attncuteflash_bwd_sm100FlashAttentionBackwardSm100_object_at__tensor0000o12811101213_None_tensor0000o12811101213_None_tensor0000o12811101213_tensorptrf32gmemo1_0,"a",@progbits
	.sectionflags	@""
	.align	4
.nv.constant0.kernel_cutlass_kernel_flash_attncuteflash_bwd_sm100FlashAttentionBackwardSm100_object_at__tensor0000o12811101213_None_tensor0000o12811101213_None_tensor0000o12811101213_tensorptrf32gmemo1_0:
	.zero		2032


//--------------------- SYMBOLS --------------------------

	.type		.nv.reservedSmem.offset0,@object
	.size		.nv.reservedSmem.offset0,0x4
	.type		.nv.reservedSmem.cap,@object
	.size		.nv.reservedSmem.cap,0x4
